	.target	sm_90a

	.elftype	@"ET_EXEC"


//--------------------- .note.nv.tkinfo           --------------------------
	.section	.note.nv.tkinfo,"",@"SHT_NOTE"
	.sectionflags	@"SHF_NOTE_NV_TKINFO"
	.tkinfo
        /*0018*/ 	.word	0x00000002
        /*0030*/ 	.string	""
        /*0030*/ 	.string	"ptxas"
        /*0030*/ 	.string	"Cuda compilation tools, release 13.0, V13.0.88"
        /*0030*/ 	.string	"Build cuda_13.0.r13.0/compiler.36424714_0"
        /*0030*/ 	.string	"-arch sm_90a -m 64 "



//--------------------- .note.nv.cuinfo           --------------------------
	.section	.note.nv.cuinfo,"",@"SHT_NOTE"
	.sectionflags	@"SHF_NOTE_NV_CUINFO"
        /*0018*/ 	.short	0x0002
        /*001a*/ 	.short	0x005a
        /*001c*/ 	.short	0x0082
	.zero		2


//--------------------- .nv.info                  --------------------------
	.section	.nv.info,"",@"SHT_CUDA_INFO"
	.align	4


	//----- nvinfo : EIATTR_REGCOUNT
	.align		4
        /*0000*/ 	.byte	0x04, 0x2f
        /*0002*/ 	.short	(.L_15 - .L_14)
	.align		4
.L_14:
        /*0004*/ 	.word	index@(_ZN7cutlass13device_kernelINS_4gemm6kernel13GemmUniversalIN4cute5tupleIJiiiiEEENS1_10collective13CollectiveMmaINS1_34MainloopSm90TmaGmmaWarpSpecializedILi28ENS5_IJNS4_1CILi1EEESB_SB_EEENS1_32KernelTmaWarpSpecializedPingpongEEENS5_IJNSA_ILi64EEESF_NSA_ILi32EEEEEENS_10bfloat16_tENS5_IJSB_llEEESI_NS5_IJlSB_lEEENS4_8TiledMMAINS4_8MMA_AtomIJNS4_4SM904GMMA27MMA_64x64x16_F32BF16BF16_SSILNSO_5MajorE1ELSQ_0ELNSO_7ScaleInE1ELSR_1EEEEEENS4_6LayoutISC_NS5_IJNSA_ILi0EEESV_SV_EEEEENS5_IJNS4_10UnderscoreESY_SY_EEEEENS4_13SM90_TMA_LOADENS4_14ComposedLayoutINS4_7SwizzleILi3ELi4ELi3EEENS4_18smem_ptr_flag_bitsILi16EEENSU_INS5_IJSF_NSA_ILi8EEEEEENS5_IJSB_SF_EEEEEEEvNS4_8identityES11_NS12_INS13_ILi2ELi4ELi3EEES16_NSU_INS5_IJS17_SG_EEENS5_IJSG_SB_EEEEEEEvS1C_EENS_8epilogue10collective6detail29Sm90TmaWarpSpecializedAdapterINS1K_15DefaultEpilogueISI_SK_SK_NS1J_6thread17LinearCombinationISI_Li1EffLNS1O_9ScaleType4KindE0ELNS_15FloatRoundStyleE2ESI_EENS1_15EpilogueDefaultEEEEEvvEEEEvNT_6ParamsE)
        /*0008*/ 	.word	0x000000a8


	//----- nvinfo : EIATTR_FRAME_SIZE
	.align		4
.L_15:
        /*000c*/ 	.byte	0x04, 0x11
        /*000e*/ 	.short	(.L_17 - .L_16)
	.align		4
.L_16:
        /*0010*/ 	.word	index@(_ZN7cutlass13device_kernelINS_4gemm6kernel13GemmUniversalIN4cute5tupleIJiiiiEEENS1_10collective13CollectiveMmaINS1_34MainloopSm90TmaGmmaWarpSpecializedILi28ENS5_IJNS4_1CILi1EEESB_SB_EEENS1_32KernelTmaWarpSpecializedPingpongEEENS5_IJNSA_ILi64EEESF_NSA_ILi32EEEEEENS_10bfloat16_tENS5_IJSB_llEEESI_NS5_IJlSB_lEEENS4_8TiledMMAINS4_8MMA_AtomIJNS4_4SM904GMMA27MMA_64x64x16_F32BF16BF16_SSILNSO_5MajorE1ELSQ_0ELNSO_7ScaleInE1ELSR_1EEEEEENS4_6LayoutISC_NS5_IJNSA_ILi0EEESV_SV_EEEEENS5_IJNS4_10UnderscoreESY_SY_EEEEENS4_13SM90_TMA_LOADENS4_14ComposedLayoutINS4_7SwizzleILi3ELi4ELi3EEENS4_18smem_ptr_flag_bitsILi16EEENSU_INS5_IJSF_NSA_ILi8EEEEEENS5_IJSB_SF_EEEEEEEvNS4_8identityES11_NS12_INS13_ILi2ELi4ELi3EEES16_NSU_INS5_IJS17_SG_EEENS5_IJSG_SB_EEEEEEEvS1C_EENS_8epilogue10collective6detail29Sm90TmaWarpSpecializedAdapterINS1K_15DefaultEpilogueISI_SK_SK_NS1J_6thread17LinearCombinationISI_Li1EffLNS1O_9ScaleType4KindE0ELNS_15FloatRoundStyleE2ESI_EENS1_15EpilogueDefaultEEEEEvvEEEEvNT_6ParamsE)
        /*0014*/ 	.word	0x00000008


	//----- nvinfo : EIATTR_MIN_STACK_SIZE
	.align		4
.L_17:
        /*0018*/ 	.byte	0x04, 0x12
        /*001a*/ 	.short	(.L_19 - .L_18)
	.align		4
.L_18:
        /*001c*/ 	.word	index@(_ZN7cutlass13device_kernelINS_4gemm6kernel13GemmUniversalIN4cute5tupleIJiiiiEEENS1_10collective13CollectiveMmaINS1_34MainloopSm90TmaGmmaWarpSpecializedILi28ENS5_IJNS4_1CILi1EEESB_SB_EEENS1_32KernelTmaWarpSpecializedPingpongEEENS5_IJNSA_ILi64EEESF_NSA_ILi32EEEEEENS_10bfloat16_tENS5_IJSB_llEEESI_NS5_IJlSB_lEEENS4_8TiledMMAINS4_8MMA_AtomIJNS4_4SM904GMMA27MMA_64x64x16_F32BF16BF16_SSILNSO_5MajorE1ELSQ_0ELNSO_7ScaleInE1ELSR_1EEEEEENS4_6LayoutISC_NS5_IJNSA_ILi0EEESV_SV_EEEEENS5_IJNS4_10UnderscoreESY_SY_EEEEENS4_13SM90_TMA_LOADENS4_14ComposedLayoutINS4_7SwizzleILi3ELi4ELi3EEENS4_18smem_ptr_flag_bitsILi16EEENSU_INS5_IJSF_NSA_ILi8EEEEEENS5_IJSB_SF_EEEEEEEvNS4_8identityES11_NS12_INS13_ILi2ELi4ELi3EEES16_NSU_INS5_IJS17_SG_EEENS5_IJSG_SB_EEEEEEEvS1C_EENS_8epilogue10collective6detail29Sm90TmaWarpSpecializedAdapterINS1K_15DefaultEpilogueISI_SK_SK_NS1J_6thread17LinearCombinationISI_Li1EffLNS1O_9ScaleType4KindE0ELNS_15FloatRoundStyleE2ESI_EENS1_15EpilogueDefaultEEEEEvvEEEEvNT_6ParamsE)
        /*0020*/ 	.word	0x00000008
.L_19:


//--------------------- .nv.compat                --------------------------
	.section	.nv.compat,"",@"SHT_CUDA_COMPAT_INFO"
	.align	4
        /*0000*/ 	.byte	0x02, 0x09, 0x01, 0x00, 0x02, 0x02, 0x04, 0x00, 0x02, 0x05, 0x05, 0x00, 0x03, 0x07, 0x01, 0x01
        /*0010*/ 	.byte	0x02, 0x03, 0x01, 0x00, 0x02, 0x06, 0x01, 0x00, 0x04, 0x0b, 0x08, 0x00, 0x00, 0x00, 0x00, 0x00
        /*0020*/ 	.byte	0x00, 0x00, 0x00, 0x00


//--------------------- .nv.info._ZN7cutlass13device_kernelINS_4gemm6kernel13GemmUniversalIN4cute5tupleIJiiiiEEENS1_10collective13CollectiveMmaINS1_34MainloopSm90TmaGmmaWarpSpecializedILi28ENS5_IJNS4_1CILi1EEESB_SB_EEENS1_32KernelTmaWarpSpecializedPingpongEEENS5_IJNSA_ILi64EEESF_NSA_ILi32EEEEEENS_10bfloat16_tENS5_IJSB_llEEESI_NS5_IJlSB_lEEENS4_8TiledMMAINS4_8MMA_AtomIJNS4_4SM904GMMA27MMA_64x64x16_F32BF16BF16_SSILNSO_5MajorE1ELSQ_0ELNSO_7ScaleInE1ELSR_1EEEEEENS4_6LayoutISC_NS5_IJNSA_ILi0EEESV_SV_EEEEENS5_IJNS4_10UnderscoreESY_SY_EEEEENS4_13SM90_TMA_LOADENS4_14ComposedLayoutINS4_7SwizzleILi3ELi4ELi3EEENS4_18smem_ptr_flag_bitsILi16EEENSU_INS5_IJSF_NSA_ILi8EEEEEENS5_IJSB_SF_EEEEEEEvNS4_8identityES11_NS12_INS13_ILi2ELi4ELi3EEES16_NSU_INS5_IJS17_SG_EEENS5_IJSG_SB_EEEEEEEvS1C_EENS_8epilogue10collective6detail29Sm90TmaWarpSpecializedAdapterINS1K_15DefaultEpilogueISI_SK_SK_NS1J_6thread17LinearCombinationISI_Li1EffLNS1O_9ScaleType4KindE0ELNS_15FloatRoundStyleE2ESI_EENS1_15EpilogueDefaultEEEEEvvEEEEvNT_6ParamsE --------------------------
	.section	.nv.info._ZN7cutlass13device_kernelINS_4gemm6kernel13GemmUniversalIN4cute5tupleIJiiiiEEENS1_10collective13CollectiveMmaINS1_34MainloopSm90TmaGmmaWarpSpecializedILi28ENS5_IJNS4_1CILi1EEESB_SB_EEENS1_32KernelTmaWarpSpecializedPingpongEEENS5_IJNSA_ILi64EEESF_NSA_ILi32EEEEEENS_10bfloat16_tENS5_IJSB_llEEESI_NS5_IJlSB_lEEENS4_8TiledMMAINS4_8MMA_AtomIJNS4_4SM904GMMA27MMA_64x64x16_F32BF16BF16_SSILNSO_5MajorE1ELSQ_0ELNSO_7ScaleInE1ELSR_1EEEEEENS4_6LayoutISC_NS5_IJNSA_ILi0EEESV_SV_EEEEENS5_IJNS4_10UnderscoreESY_SY_EEEEENS4_13SM90_TMA_LOADENS4_14ComposedLayoutINS4_7SwizzleILi3ELi4ELi3EEENS4_18smem_ptr_flag_bitsILi16EEENSU_INS5_IJSF_NSA_ILi8EEEEEENS5_IJSB_SF_EEEEEEEvNS4_8identityES11_NS12_INS13_ILi2ELi4ELi3EEES16_NSU_INS5_IJS17_SG_EEENS5_IJSG_SB_EEEEEEEvS1C_EENS_8epilogue10collective6detail29Sm90TmaWarpSpecializedAdapterINS1K_15DefaultEpilogueISI_SK_SK_NS1J_6thread17LinearCombinationISI_Li1EffLNS1O_9ScaleType4KindE0ELNS_15FloatRoundStyleE2ESI_EENS1_15EpilogueDefaultEEEEEvvEEEEvNT_6ParamsE,"",@"SHT_CUDA_INFO"
	.sectionflags	@""
	.align	4


	//----- nvinfo : EIATTR_CUDA_API_VERSION
	.align		4
        /*0000*/ 	.byte	0x04, 0x37
        /*0002*/ 	.short	(.L_21 - .L_20)
.L_20:
        /*0004*/ 	.word	0x00000082


	//----- nvinfo : EIATTR_KPARAM_INFO
	.align		4
.L_21:
        /*0008*/ 	.byte	0x04, 0x17
        /*000a*/ 	.short	(.L_23 - .L_22)
.L_22:
        /*000c*/ 	.word	0x00000000
        /*0010*/ 	.short	0x0000
        /*0012*/ 	.short	0x0070
        /*0014*/ 	.byte	0x00, 0xf0, 0x01, 0x10


	//----- nvinfo : EIATTR_SPARSE_MMA_MASK
	.align		4
.L_23:
        /*0018*/ 	.byte	0x03, 0x50
        /*001a*/ 	.short	0x0000


	//----- nvinfo : EIATTR_MAXREG_COUNT
	.align		4
        /*001c*/ 	.byte	0x03, 0x1b
        /*001e*/ 	.short	0x00a8


	//----- nvinfo : EIATTR_NUM_BARRIERS
	.align		4
        /*0020*/ 	.byte	0x02, 0x4c
        /*0022*/ 	.byte	0x01
	.zero		1


	//----- nvinfo : EIATTR_EXTERNS
	.align		4
        /*0024*/ 	.byte	0x04, 0x0f
        /*0026*/ 	.short	(.L_25 - .L_24)


	//   ....[0]....
	.align		4
.L_24:
        /*0028*/ 	.word	index@(__assertfail)


	//----- nvinfo : EIATTR_ANNOTATIONS
	.align		4
.L_25:
        /*002c*/ 	.byte	0x04, 0x55
        /*002e*/ 	.short	(.L_27 - .L_26)


	//   ....[0]....
.L_26:
        /*0030*/ 	.word	0x00000001
        /*0034*/ 	.byte	0x00, 0x0e, 0x00, 0x00, 0x01, 0x00, 0x00, 0x00, 0x10, 0x44, 0x00, 0x00, 0x01, 0x00, 0x00, 0x00
        /*0044*/ 	.byte	0x00, 0x50, 0x00, 0x00


	//----- nvinfo : EIATTR_MERCURY_ISA_VERSION
	.align		4
.L_27:
        /*0048*/ 	.byte	0x03, 0x5f
        /*004a*/ 	.short	0x0101


	//----- nvinfo : EIATTR_INT_WARP_WIDE_INSTR_OFFSETS
	.align		4
        /*004c*/ 	.byte	0x04, 0x31
        /*004e*/ 	.short	(.L_29 - .L_28)


	//   ....[0]....
.L_28:
        /*0050*/ 	.word	0x00000710


	//   ....[1]....
        /*0054*/ 	.word	0x00000730


	//   ....[2]....
        /*0058*/ 	.word	0x000007b0


	//   ....[3]....
        /*005c*/ 	.word	0x000007c0


	//   ....[4]....
        /*0060*/ 	.word	0x000007d0


	//   ....[5]....
        /*0064*/ 	.word	0x000007f0


	//   ....[6]....
        /*0068*/ 	.word	0x00000880


	//   ....[7]....
        /*006c*/ 	.word	0x000008a0


	//----- nvinfo : EIATTR_COOP_GROUP_MASK_REGIDS
	.align		4
.L_29:
        /*0070*/ 	.byte	0x04, 0x29
        /*0072*/ 	.short	(.L_31 - .L_30)


	//   ....[0]....
.L_30:
        /*0074*/ 	.word	0xffffffff


	//   ....[1]....
        /*0078*/ 	.word	0xffffffff


	//   ....[2]....
        /*007c*/ 	.word	0xffffffff


	//   ....[3]....
        /*0080*/ 	.word	0xffffffff


	//   ....[4]....
        /*0084*/ 	.word	0xffffffff


	//   ....[5]....
        /*0088*/ 	.word	0xffffffff


	//----- nvinfo : EIATTR_COOP_GROUP_INSTR_OFFSETS
	.align		4
.L_31:
        /*008c*/ 	.byte	0x04, 0x28
        /*008e*/ 	.short	(.L_33 - .L_32)


	//   ....[0]....
.L_32:
        /*0090*/ 	.word	0x00000070


	//   ....[1]....
        /*0094*/ 	.word	0x00000080


	//   ....[2]....
        /*0098*/ 	.word	0x00000140


	//   ....[3]....
        /*009c*/ 	.word	0x00000600


	//   ....[4]....
        /*00a0*/ 	.word	0x00000640


	//   ....[5]....
        /*00a4*/ 	.word	0x00000690


	//----- nvinfo : EIATTR_REG_RECONFIG
	.align		4
.L_33:
        /*00a8*/ 	.byte	0x01, 0x54
	.zero		2


	//----- nvinfo : EIATTR_SYSCALL_OFFSETS
	.align		4
        /*00ac*/ 	.byte	0x04, 0x46
        /*00ae*/ 	.short	(.L_35 - .L_34)


	//   ....[0]....
.L_34:
        /*00b0*/ 	.word	0x00001920


	//----- nvinfo : EIATTR_MBARRIER_INSTR_OFFSETS
	.align		4
.L_35:
        /*00b4*/ 	.byte	0x04, 0x39
        /*00b6*/ 	.short	(.L_37 - .L_36)


	//   ....[0]....
.L_36:
        /*00b8*/ 	.word	0x00000260
        /*00bc*/ 	.word	0x000000ff
        /*00c0*/ 	.word	0x00000000
        /*00c4*/ 	.short	0x0100
        /*00c6*/ 	.byte	0x08
	.zero		1


	//   ....[1]....
        /*00c8*/ 	.word	0x00000270
        /*00cc*/ 	.word	0x000000ff
        /*00d0*/ 	.word	0x000000e0
        /*00d4*/ 	.short	0x0100
        /*00d6*/ 	.byte	0x08
	.zero		1


	//   ....[2]....
        /*00d8*/ 	.word	0x00000280
        /*00dc*/ 	.word	0x000000ff
        /*00e0*/ 	.word	0x00000008
        /*00e4*/ 	.short	0x0100
        /*00e6*/ 	.byte	0x08
	.zero		1


	//   ....[3]....
        /*00e8*/ 	.word	0x00000290
        /*00ec*/ 	.word	0x000000ff
        /*00f0*/ 	.word	0x000000e8
        /*00f4*/ 	.short	0x0100
        /*00f6*/ 	.byte	0x08
	.zero		1


	//   ....[4]....
        /*00f8*/ 	.word	0x000002a0
        /*00fc*/ 	.word	0x000000ff
        /*0100*/ 	.word	0x00000010
        /*0104*/ 	.short	0x0100
        /*0106*/ 	.byte	0x08
	.zero		1


	//   ....[5]....
        /*0108*/ 	.word	0x000002b0
        /*010c*/ 	.word	0x000000ff
        /*0110*/ 	.word	0x000000f0
        /*0114*/ 	.short	0x0100
        /*0116*/ 	.byte	0x08
	.zero		1


	//   ....[6]....
        /*0118*/ 	.word	0x000002c0
        /*011c*/ 	.word	0x000000ff
        /*0120*/ 	.word	0x00000018
        /*0124*/ 	.short	0x0100
        /*0126*/ 	.byte	0x08
	.zero		1


	//   ....[7]....
        /*0128*/ 	.word	0x000002d0
        /*012c*/ 	.word	0x000000ff
        /*0130*/ 	.word	0x000000f8
        /*0134*/ 	.short	0x0100
        /*0136*/ 	.byte	0x08
	.zero		1


	//   ....[8]....
        /*0138*/ 	.word	0x000002e0
        /*013c*/ 	.word	0x000000ff
        /*0140*/ 	.word	0x00000020
        /*0144*/ 	.short	0x0100
        /*0146*/ 	.byte	0x08
	.zero		1


	//   ....[9]....
        /*0148*/ 	.word	0x000002f0
        /*014c*/ 	.word	0x000000ff
        /*0150*/ 	.word	0x00000100
        /*0154*/ 	.short	0x0100
        /*0156*/ 	.byte	0x08
	.zero		1


	//   ....[10]....
        /*0158*/ 	.word	0x00000300
        /*015c*/ 	.word	0x000000ff
        /*0160*/ 	.word	0x00000028
        /*0164*/ 	.short	0x0100
        /*0166*/ 	.byte	0x08
	.zero		1


	//   ....[11]....
        /*0168*/ 	.word	0x00000310
        /*016c*/ 	.word	0x000000ff
        /*0170*/ 	.word	0x00000108
        /*0174*/ 	.short	0x0100
        /*0176*/ 	.byte	0x08
	.zero		1


	//   ....[12]....
        /*0178*/ 	.word	0x00000320
        /*017c*/ 	.word	0x000000ff
        /*0180*/ 	.word	0x00000030
        /*0184*/ 	.short	0x0100
        /*0186*/ 	.byte	0x08
	.zero		1


	//   ....[13]....
        /*0188*/ 	.word	0x00000330
        /*018c*/ 	.word	0x000000ff
        /*0190*/ 	.word	0x00000110
        /*0194*/ 	.short	0x0100
        /*0196*/ 	.byte	0x08
	.zero		1


	//   ....[14]....
        /*0198*/ 	.word	0x00000340
        /*019c*/ 	.word	0x000000ff
        /*01a0*/ 	.word	0x00000038
        /*01a4*/ 	.short	0x0100
        /*01a6*/ 	.byte	0x08
	.zero		1


	//   ....[15]....
        /*01a8*/ 	.word	0x00000350
        /*01ac*/ 	.word	0x000000ff
        /*01b0*/ 	.word	0x00000118
        /*01b4*/ 	.short	0x0100
        /*01b6*/ 	.byte	0x08
	.zero		1


	//   ....[16]....
        /*01b8*/ 	.word	0x00000360
        /*01bc*/ 	.word	0x000000ff
        /*01c0*/ 	.word	0x00000040
        /*01c4*/ 	.short	0x0100
        /*01c6*/ 	.byte	0x08
	.zero		1


	//   ....[17]....
        /*01c8*/ 	.word	0x00000370
        /*01cc*/ 	.word	0x000000ff
        /*01d0*/ 	.word	0x00000120
        /*01d4*/ 	.short	0x0100
        /*01d6*/ 	.byte	0x08
	.zero		1


	//   ....[18]....
        /*01d8*/ 	.word	0x00000380
        /*01dc*/ 	.word	0x000000ff
        /*01e0*/ 	.word	0x00000048
        /*01e4*/ 	.short	0x0100
        /*01e6*/ 	.byte	0x08
	.zero		1


	//   ....[19]....
        /*01e8*/ 	.word	0x00000390
        /*01ec*/ 	.word	0x000000ff
        /*01f0*/ 	.word	0x00000128
        /*01f4*/ 	.short	0x0100
        /*01f6*/ 	.byte	0x08
	.zero		1


	//   ....[20]....
        /*01f8*/ 	.word	0x000003a0
        /*01fc*/ 	.word	0x000000ff
        /*0200*/ 	.word	0x00000050
        /*0204*/ 	.short	0x0100
        /*0206*/ 	.byte	0x08
	.zero		1


	//   ....[21]....
        /*0208*/ 	.word	0x000003b0
        /*020c*/ 	.word	0x000000ff
        /*0210*/ 	.word	0x00000130
        /*0214*/ 	.short	0x0100
        /*0216*/ 	.byte	0x08
	.zero		1


	//   ....[22]....
        /*0218*/ 	.word	0x000003c0
        /*021c*/ 	.word	0x000000ff
        /*0220*/ 	.word	0x00000058
        /*0224*/ 	.short	0x0100
        /*0226*/ 	.byte	0x08
	.zero		1


	//   ....[23]....
        /*0228*/ 	.word	0x000003d0
        /*022c*/ 	.word	0x000000ff
        /*0230*/ 	.word	0x00000138
        /*0234*/ 	.short	0x0100
        /*0236*/ 	.byte	0x08
	.zero		1


	//   ....[24]....
        /*0238*/ 	.word	0x000003e0
        /*023c*/ 	.word	0x000000ff
        /*0240*/ 	.word	0x00000060
        /*0244*/ 	.short	0x0100
        /*0246*/ 	.byte	0x08
	.zero		1


	//   ....[25]....
        /*0248*/ 	.word	0x000003f0
        /*024c*/ 	.word	0x000000ff
        /*0250*/ 	.word	0x00000140
        /*0254*/ 	.short	0x0100
        /*0256*/ 	.byte	0x08
	.zero		1


	//   ....[26]....
        /*0258*/ 	.word	0x00000400
        /*025c*/ 	.word	0x000000ff
        /*0260*/ 	.word	0x00000068
        /*0264*/ 	.short	0x0100
        /*0266*/ 	.byte	0x08
	.zero		1


	//   ....[27]....
        /*0268*/ 	.word	0x00000410
        /*026c*/ 	.word	0x000000ff
        /*0270*/ 	.word	0x00000148
        /*0274*/ 	.short	0x0100
        /*0276*/ 	.byte	0x08
	.zero		1


	//   ....[28]....
        /*0278*/ 	.word	0x00000420
        /*027c*/ 	.word	0x000000ff
        /*0280*/ 	.word	0x00000070
        /*0284*/ 	.short	0x0100
        /*0286*/ 	.byte	0x08
	.zero		1


	//   ....[29]....
        /*0288*/ 	.word	0x00000430
        /*028c*/ 	.word	0x000000ff
        /*0290*/ 	.word	0x00000150
        /*0294*/ 	.short	0x0100
        /*0296*/ 	.byte	0x08
	.zero		1


	//   ....[30]....
        /*0298*/ 	.word	0x00000440
        /*029c*/ 	.word	0x000000ff
        /*02a0*/ 	.word	0x00000078
        /*02a4*/ 	.short	0x0100
        /*02a6*/ 	.byte	0x08
	.zero		1


	//   ....[31]....
        /*02a8*/ 	.word	0x00000450
        /*02ac*/ 	.word	0x000000ff
        /*02b0*/ 	.word	0x00000158
        /*02b4*/ 	.short	0x0100
        /*02b6*/ 	.byte	0x08
	.zero		1


	//   ....[32]....
        /*02b8*/ 	.word	0x00000460
        /*02bc*/ 	.word	0x000000ff
        /*02c0*/ 	.word	0x00000080
        /*02c4*/ 	.short	0x0100
        /*02c6*/ 	.byte	0x08
	.zero		1


	//   ....[33]....
        /*02c8*/ 	.word	0x00000470
        /*02cc*/ 	.word	0x000000ff
        /*02d0*/ 	.word	0x00000160
        /*02d4*/ 	.short	0x0100
        /*02d6*/ 	.byte	0x08
	.zero		1


	//   ....[34]....
        /*02d8*/ 	.word	0x00000480
        /*02dc*/ 	.word	0x000000ff
        /*02e0*/ 	.word	0x00000088
        /*02e4*/ 	.short	0x0100
        /*02e6*/ 	.byte	0x08
	.zero		1


	//   ....[35]....
        /*02e8*/ 	.word	0x00000490
        /*02ec*/ 	.word	0x000000ff
        /*02f0*/ 	.word	0x00000168
        /*02f4*/ 	.short	0x0100
        /*02f6*/ 	.byte	0x08
	.zero		1


	//   ....[36]....
        /*02f8*/ 	.word	0x000004a0
        /*02fc*/ 	.word	0x000000ff
        /*0300*/ 	.word	0x00000090
        /*0304*/ 	.short	0x0100
        /*0306*/ 	.byte	0x08
	.zero		1


	//   ....[37]....
        /*0308*/ 	.word	0x000004b0
        /*030c*/ 	.word	0x000000ff
        /*0310*/ 	.word	0x00000170
        /*0314*/ 	.short	0x0100
        /*0316*/ 	.byte	0x08
	.zero		1


	//   ....[38]....
        /*0318*/ 	.word	0x000004c0
        /*031c*/ 	.word	0x000000ff
        /*0320*/ 	.word	0x00000098
        /*0324*/ 	.short	0x0100
        /*0326*/ 	.byte	0x08
	.zero		1


	//   ....[39]....
        /*0328*/ 	.word	0x000004d0
        /*032c*/ 	.word	0x000000ff
        /*0330*/ 	.word	0x00000178
        /*0334*/ 	.short	0x0100
        /*0336*/ 	.byte	0x08
	.zero		1


	//   ....[40]....
        /*0338*/ 	.word	0x000004e0
        /*033c*/ 	.word	0x000000ff
        /*0340*/ 	.word	0x000000a0
        /*0344*/ 	.short	0x0100
        /*0346*/ 	.byte	0x08
	.zero		1


	//   ....[41]....
        /*0348*/ 	.word	0x000004f0
        /*034c*/ 	.word	0x000000ff
        /*0350*/ 	.word	0x00000180
        /*0354*/ 	.short	0x0100
        /*0356*/ 	.byte	0x08
	.zero		1


	//   ....[42]....
        /*0358*/ 	.word	0x00000500
        /*035c*/ 	.word	0x000000ff
        /*0360*/ 	.word	0x000000a8
        /*0364*/ 	.short	0x0100
        /*0366*/ 	.byte	0x08
	.zero		1


	//   ....[43]....
        /*0368*/ 	.word	0x00000510
        /*036c*/ 	.word	0x000000ff
        /*0370*/ 	.word	0x00000188
        /*0374*/ 	.short	0x0100
        /*0376*/ 	.byte	0x08
	.zero		1


	//   ....[44]....
        /*0378*/ 	.word	0x00000520
        /*037c*/ 	.word	0x000000ff
        /*0380*/ 	.word	0x000000b0
        /*0384*/ 	.short	0x0100
        /*0386*/ 	.byte	0x08
	.zero		1


	//   ....[45]....
        /*0388*/ 	.word	0x00000530
        /*038c*/ 	.word	0x000000ff
        /*0390*/ 	.word	0x00000190
        /*0394*/ 	.short	0x0100
        /*0396*/ 	.byte	0x08
	.zero		1


	//   ....[46]....
        /*0398*/ 	.word	0x00000540
        /*039c*/ 	.word	0x000000ff
        /*03a0*/ 	.word	0x000000b8
        /*03a4*/ 	.short	0x0100
        /*03a6*/ 	.byte	0x08
	.zero		1


	//   ....[47]....
        /*03a8*/ 	.word	0x00000550
        /*03ac*/ 	.word	0x000000ff
        /*03b0*/ 	.word	0x00000198
        /*03b4*/ 	.short	0x0100
        /*03b6*/ 	.byte	0x08
	.zero		1


	//   ....[48]....
        /*03b8*/ 	.word	0x00000560
        /*03bc*/ 	.word	0x000000ff
        /*03c0*/ 	.word	0x000000c0
        /*03c4*/ 	.short	0x0100
        /*03c6*/ 	.byte	0x08
	.zero		1


	//   ....[49]....
        /*03c8*/ 	.word	0x00000570
        /*03cc*/ 	.word	0x000000ff
        /*03d0*/ 	.word	0x000001a0
        /*03d4*/ 	.short	0x0100
        /*03d6*/ 	.byte	0x08
	.zero		1


	//   ....[50]....
        /*03d8*/ 	.word	0x00000580
        /*03dc*/ 	.word	0x000000ff
        /*03e0*/ 	.word	0x000000c8
        /*03e4*/ 	.short	0x0100
        /*03e6*/ 	.byte	0x08
	.zero		1


	//   ....[51]....
        /*03e8*/ 	.word	0x00000590
        /*03ec*/ 	.word	0x000000ff
        /*03f0*/ 	.word	0x000001a8
        /*03f4*/ 	.short	0x0100
        /*03f6*/ 	.byte	0x08
	.zero		1


	//   ....[52]....
        /*03f8*/ 	.word	0x000005a0
        /*03fc*/ 	.word	0x000000ff
        /*0400*/ 	.word	0x000000d0
        /*0404*/ 	.short	0x0100
        /*0406*/ 	.byte	0x08
	.zero		1


	//   ....[53]....
        /*0408*/ 	.word	0x000005b0
        /*040c*/ 	.word	0x000000ff
        /*0410*/ 	.word	0x000001b0
        /*0414*/ 	.short	0x0100
        /*0416*/ 	.byte	0x08
	.zero		1


	//   ....[54]....
        /*0418*/ 	.word	0x000005c0
        /*041c*/ 	.word	0x000000ff
        /*0420*/ 	.word	0x000000d8
        /*0424*/ 	.short	0x0100
        /*0426*/ 	.byte	0x08
	.zero		1


	//   ....[55]....
        /*0428*/ 	.word	0x000005d0
        /*042c*/ 	.word	0x000000ff
        /*0430*/ 	.word	0x000001b8
        /*0434*/ 	.short	0x0100
        /*0436*/ 	.byte	0x08
	.zero		1


	//   ....[56]....
        /*0438*/ 	.word	0x000008e0
        /*043c*/ 	.word	0x000000ff
        /*0440*/ 	.word	0x000001f0
        /*0444*/ 	.short	0x0100
        /*0446*/ 	.byte	0x08
	.zero		1


	//   ....[57]....
        /*0448*/ 	.word	0x00000950
        /*044c*/ 	.word	0x000000ff
        /*0450*/ 	.word	0x000001f8
        /*0454*/ 	.short	0x0100
        /*0456*/ 	.byte	0x08
	.zero		1


	//   ....[58]....
        /*0458*/ 	.word	0x00000970
        /*045c*/ 	.word	0x000000ff
        /*0460*/ 	.word	0x000001d0
        /*0464*/ 	.short	0x0100
        /*0466*/ 	.byte	0x09
	.zero		1


	//   ....[59]....
        /*0468*/ 	.word	0x00000980
        /*046c*/ 	.word	0x000000ff
        /*0470*/ 	.word	0x000001d8
        /*0474*/ 	.short	0x0100
        /*0476*/ 	.byte	0x09
	.zero		1


	//   ....[60]....
        /*0478*/ 	.word	0x00000990
        /*047c*/ 	.word	0x000000ff
        /*0480*/ 	.word	0x000001e0
        /*0484*/ 	.short	0x0100
        /*0486*/ 	.byte	0x09
	.zero		1


	//   ....[61]....
        /*0488*/ 	.word	0x000009a0
        /*048c*/ 	.word	0x000000ff
        /*0490*/ 	.word	0x000001e8
        /*0494*/ 	.short	0x0100
        /*0496*/ 	.byte	0x09
	.zero		1


	//   ....[62]....
        /*0498*/ 	.word	0x00001800
        /*049c*/ 	.word	0x0000003d
        /*04a0*/ 	.word	0x00000000
        /*04a4*/ 	.short	0x010a
        /*04a6*/ 	.byte	0x2a
	.zero		1


	//   ....[63]....
        /*04a8*/ 	.word	0x000019a0
        /*04ac*/ 	.word	0x00000003
        /*04b0*/ 	.word	0x00000000
        /*04b4*/ 	.short	0x010a
        /*04b6*/ 	.byte	0x3f
	.zero		1


	//   ....[64]....
        /*04b8*/ 	.word	0x000019e0
        /*04bc*/ 	.word	0x00000003
        /*04c0*/ 	.word	0x00000000
        /*04c4*/ 	.short	0x010a
        /*04c6*/ 	.byte	0x3f
	.zero		1


	//   ....[65]....
        /*04c8*/ 	.word	0x00001be0
        /*04cc*/ 	.word	0x000000ff
        /*04d0*/ 	.word	0x00000000
        /*04d4*/ 	.short	0x010a
        /*04d6*/ 	.byte	0x04
	.zero		1


	//   ....[66]....
        /*04d8*/ 	.word	0x00001c20
        /*04dc*/ 	.word	0x000000ff
        /*04e0*/ 	.word	0x00000000
        /*04e4*/ 	.short	0x010a
        /*04e6*/ 	.byte	0x04
	.zero		1


	//   ....[67]....
        /*04e8*/ 	.word	0x00001d80
        /*04ec*/ 	.word	0x000000ff
        /*04f0*/ 	.word	0x00000000
        /*04f4*/ 	.short	0x0101
        /*04f6*/ 	.byte	0x04
	.zero		1


	//   ....[68]....
        /*04f8*/ 	.word	0x00001e70
        /*04fc*/ 	.word	0x0000003e
        /*0500*/ 	.word	0x00000000
        /*0504*/ 	.short	0x0101
        /*0506*/ 	.byte	0x2f
	.zero		1


	//   ....[69]....
        /*0508*/ 	.word	0x00001f40
        /*050c*/ 	.word	0x000000ff
        /*0510*/ 	.word	0x00000000
        /*0514*/ 	.short	0x0101
        /*0516*/ 	.byte	0x04
	.zero		1


	//   ....[70]....
        /*0518*/ 	.word	0x00001ff0
        /*051c*/ 	.word	0x0000003d
        /*0520*/ 	.word	0x00000010
        /*0524*/ 	.short	0x010a
        /*0526*/ 	.byte	0x2a
	.zero		1


	//   ....[71]....
        /*0528*/ 	.word	0x00004430
        /*052c*/ 	.word	0x00000040
        /*0530*/ 	.word	0x00000000
        /*0534*/ 	.short	0x0101
        /*0536*/ 	.byte	0x2f
	.zero		1


	//   ....[72]....
        /*0538*/ 	.word	0x00004d90
        /*053c*/ 	.word	0x0000000a
        /*0540*/ 	.word	0x000000e0
        /*0544*/ 	.short	0x010a
        /*0546*/ 	.byte	0x3f
	.zero		1


	//   ....[73]....
        /*0548*/ 	.word	0x00005120
        /*054c*/ 	.word	0x00000002
        /*0550*/ 	.word	0x000001f8
        /*0554*/ 	.short	0x0101
        /*0556*/ 	.byte	0x3f
	.zero		1


	//   ....[74]....
        /*0558*/ 	.word	0x00005890
        /*055c*/ 	.word	0x00000007
        /*0560*/ 	.word	0x00000000
        /*0564*/ 	.short	0x010a
        /*0566*/ 	.byte	0x3f
	.zero		1


	//   ....[75]....
        /*0568*/ 	.word	0x00005910
        /*056c*/ 	.word	0x00000009
        /*0570*/ 	.word	0x00000000
        /*0574*/ 	.short	0x010a
        /*0576*/ 	.byte	0x3f
	.zero		1


	//   ....[76]....
        /*0578*/ 	.word	0x000059a0
        /*057c*/ 	.word	0x00000006
        /*0580*/ 	.word	0x00000000
        /*0584*/ 	.short	0x010a
        /*0586*/ 	.byte	0x3f
	.zero		1


	//   ....[77]....
        /*0588*/ 	.word	0x00005a30
        /*058c*/ 	.word	0x00000009
        /*0590*/ 	.word	0x00000000
        /*0594*/ 	.short	0x010a
        /*0596*/ 	.byte	0x3f
	.zero		1


	//   ....[78]....
        /*0598*/ 	.word	0x00005ac0
        /*059c*/ 	.word	0x00000006
        /*05a0*/ 	.word	0x00000000
        /*05a4*/ 	.short	0x010a
        /*05a6*/ 	.byte	0x3f
	.zero		1


	//   ....[79]....
        /*05a8*/ 	.word	0x00005b50
        /*05ac*/ 	.word	0x00000009
        /*05b0*/ 	.word	0x00000000
        /*05b4*/ 	.short	0x010a
        /*05b6*/ 	.byte	0x3f
	.zero		1


	//   ....[80]....
        /*05b8*/ 	.word	0x00005be0
        /*05bc*/ 	.word	0x00000006
        /*05c0*/ 	.word	0x00000000
        /*05c4*/ 	.short	0x010a
        /*05c6*/ 	.byte	0x3f
	.zero		1


	//   ....[81]....
        /*05c8*/ 	.word	0x00005c70
        /*05cc*/ 	.word	0x00000009
        /*05d0*/ 	.word	0x00000000
        /*05d4*/ 	.short	0x010a
        /*05d6*/ 	.byte	0x3f
	.zero		1


	//   ....[82]....
        /*05d8*/ 	.word	0x00005d00
        /*05dc*/ 	.word	0x00000006
        /*05e0*/ 	.word	0x00000000
        /*05e4*/ 	.short	0x010a
        /*05e6*/ 	.byte	0x3f
	.zero		1


	//   ....[83]....
        /*05e8*/ 	.word	0x00005d90
        /*05ec*/ 	.word	0x00000009
        /*05f0*/ 	.word	0x00000000
        /*05f4*/ 	.short	0x010a
        /*05f6*/ 	.byte	0x3f
	.zero		1


	//   ....[84]....
        /*05f8*/ 	.word	0x00005e20
        /*05fc*/ 	.word	0x00000006
        /*0600*/ 	.word	0x00000000
        /*0604*/ 	.short	0x010a
        /*0606*/ 	.byte	0x3f
	.zero		1


	//   ....[85]....
        /*0608*/ 	.word	0x00005eb0
        /*060c*/ 	.word	0x00000009
        /*0610*/ 	.word	0x00000000
        /*0614*/ 	.short	0x010a
        /*0616*/ 	.byte	0x3f
	.zero		1


	//   ....[86]....
        /*0618*/ 	.word	0x00005f40
        /*061c*/ 	.word	0x00000006
        /*0620*/ 	.word	0x00000000
        /*0624*/ 	.short	0x010a
        /*0626*/ 	.byte	0x3f
	.zero		1


	//   ....[87]....
        /*0628*/ 	.word	0x00005fd0
        /*062c*/ 	.word	0x00000009
        /*0630*/ 	.word	0x00000000
        /*0634*/ 	.short	0x010a
        /*0636*/ 	.byte	0x3f
	.zero		1


	//   ....[88]....
        /*0638*/ 	.word	0x00006060
        /*063c*/ 	.word	0x00000006
        /*0640*/ 	.word	0x00000000
        /*0644*/ 	.short	0x010a
        /*0646*/ 	.byte	0x3f
	.zero		1


	//   ....[89]....
        /*0648*/ 	.word	0x000060f0
        /*064c*/ 	.word	0x00000009
        /*0650*/ 	.word	0x00000000
        /*0654*/ 	.short	0x010a
        /*0656*/ 	.byte	0x3f
	.zero		1


	//   ....[90]....
        /*0658*/ 	.word	0x00006180
        /*065c*/ 	.word	0x00000006
        /*0660*/ 	.word	0x00000000
        /*0664*/ 	.short	0x010a
        /*0666*/ 	.byte	0x3f
	.zero		1


	//   ....[91]....
        /*0668*/ 	.word	0x00006210
        /*066c*/ 	.word	0x00000009
        /*0670*/ 	.word	0x00000000
        /*0674*/ 	.short	0x010a
        /*0676*/ 	.byte	0x3f
	.zero		1


	//   ....[92]....
        /*0678*/ 	.word	0x000062a0
        /*067c*/ 	.word	0x00000006
        /*0680*/ 	.word	0x00000000
        /*0684*/ 	.short	0x010a
        /*0686*/ 	.byte	0x3f
	.zero		1


	//   ....[93]....
        /*0688*/ 	.word	0x00006330
        /*068c*/ 	.word	0x00000009
        /*0690*/ 	.word	0x00000000
        /*0694*/ 	.short	0x010a
        /*0696*/ 	.byte	0x3f
	.zero		1


	//   ....[94]....
        /*0698*/ 	.word	0x000063c0
        /*069c*/ 	.word	0x00000006
        /*06a0*/ 	.word	0x00000000
        /*06a4*/ 	.short	0x010a
        /*06a6*/ 	.byte	0x3f
	.zero		1


	//   ....[95]....
        /*06a8*/ 	.word	0x00006450
        /*06ac*/ 	.word	0x00000009
        /*06b0*/ 	.word	0x00000000
        /*06b4*/ 	.short	0x010a
        /*06b6*/ 	.byte	0x3f
	.zero		1


	//   ....[96]....
        /*06b8*/ 	.word	0x000064e0
        /*06bc*/ 	.word	0x00000006
        /*06c0*/ 	.word	0x00000000
        /*06c4*/ 	.short	0x010a
        /*06c6*/ 	.byte	0x3f
	.zero		1


	//   ....[97]....
        /*06c8*/ 	.word	0x00006570
        /*06cc*/ 	.word	0x00000009
        /*06d0*/ 	.word	0x00000000
        /*06d4*/ 	.short	0x010a
        /*06d6*/ 	.byte	0x3f
	.zero		1


	//   ....[98]....
        /*06d8*/ 	.word	0x00006600
        /*06dc*/ 	.word	0x00000006
        /*06e0*/ 	.word	0x00000000
        /*06e4*/ 	.short	0x010a
        /*06e6*/ 	.byte	0x3f
	.zero		1


	//   ....[99]....
        /*06e8*/ 	.word	0x00006690
        /*06ec*/ 	.word	0x00000009
        /*06f0*/ 	.word	0x00000000
        /*06f4*/ 	.short	0x010a
        /*06f6*/ 	.byte	0x3f
	.zero		1


	//   ....[100]....
        /*06f8*/ 	.word	0x00006720
        /*06fc*/ 	.word	0x00000006
        /*0700*/ 	.word	0x00000000
        /*0704*/ 	.short	0x010a
        /*0706*/ 	.byte	0x3f
	.zero		1


	//   ....[101]....
        /*0708*/ 	.word	0x000067b0
        /*070c*/ 	.word	0x00000003
        /*0710*/ 	.word	0x00000000
        /*0714*/ 	.short	0x010a
        /*0716*/ 	.byte	0x3f
	.zero		1


	//   ....[102]....
        /*0718*/ 	.word	0x00006810
        /*071c*/ 	.word	0x0000003f
        /*0720*/ 	.word	0x00000000
        /*0724*/ 	.short	0x010a
        /*0726*/ 	.byte	0x3f
	.zero		1


	//   ....[103]....
        /*0728*/ 	.word	0x00006860
        /*072c*/ 	.word	0x00000003
        /*0730*/ 	.word	0x00000000
        /*0734*/ 	.short	0x010a
        /*0736*/ 	.byte	0x3f
	.zero		1


	//   ....[104]....
        /*0738*/ 	.word	0x000068c0
        /*073c*/ 	.word	0x00000004
        /*0740*/ 	.word	0x00000000
        /*0744*/ 	.short	0x010a
        /*0746*/ 	.byte	0x3f
	.zero		1


	//   ....[105]....
        /*0748*/ 	.word	0x00006910
        /*074c*/ 	.word	0x0000003f
        /*0750*/ 	.word	0x00000010
        /*0754*/ 	.short	0x010a
        /*0756*/ 	.byte	0x3f
	.zero		1


	//   ....[106]....
        /*0758*/ 	.word	0x000069e0
        /*075c*/ 	.word	0x0000000a
        /*0760*/ 	.word	0x000000e0
        /*0764*/ 	.short	0x010a
        /*0766*/ 	.byte	0x3f
	.zero		1


	//   ....[107]....
        /*0768*/ 	.word	0x00006ab0
        /*076c*/ 	.word	0x00000007
        /*0770*/ 	.word	0x00000000
        /*0774*/ 	.short	0x010a
        /*0776*/ 	.byte	0x3f
	.zero		1


	//   ....[108]....
        /*0778*/ 	.word	0x00006b00
        /*077c*/ 	.word	0x00000009
        /*0780*/ 	.word	0x00000000
        /*0784*/ 	.short	0x010a
        /*0786*/ 	.byte	0x3f
	.zero		1


	//   ....[109]....
        /*0788*/ 	.word	0x00006b50
        /*078c*/ 	.word	0x00000006
        /*0790*/ 	.word	0x00000000
        /*0794*/ 	.short	0x010a
        /*0796*/ 	.byte	0x3f
	.zero		1


	//   ....[110]....
        /*0798*/ 	.word	0x00006ba0
        /*079c*/ 	.word	0x00000009
        /*07a0*/ 	.word	0x00000000
        /*07a4*/ 	.short	0x010a
        /*07a6*/ 	.byte	0x3f
	.zero		1


	//   ....[111]....
        /*07a8*/ 	.word	0x00006bf0
        /*07ac*/ 	.word	0x00000006
        /*07b0*/ 	.word	0x00000000
        /*07b4*/ 	.short	0x010a
        /*07b6*/ 	.byte	0x3f
	.zero		1


	//   ....[112]....
        /*07b8*/ 	.word	0x00006c40
        /*07bc*/ 	.word	0x00000009
        /*07c0*/ 	.word	0x00000000
        /*07c4*/ 	.short	0x010a
        /*07c6*/ 	.byte	0x3f
	.zero		1


	//   ....[113]....
        /*07c8*/ 	.word	0x00006c90
        /*07cc*/ 	.word	0x00000006
        /*07d0*/ 	.word	0x00000000
        /*07d4*/ 	.short	0x010a
        /*07d6*/ 	.byte	0x3f
	.zero		1


	//   ....[114]....
        /*07d8*/ 	.word	0x00006ce0
        /*07dc*/ 	.word	0x00000009
        /*07e0*/ 	.word	0x00000000
        /*07e4*/ 	.short	0x010a
        /*07e6*/ 	.byte	0x3f
	.zero		1


	//   ....[115]....
        /*07e8*/ 	.word	0x00006d30
        /*07ec*/ 	.word	0x00000006
        /*07f0*/ 	.word	0x00000000
        /*07f4*/ 	.short	0x010a
        /*07f6*/ 	.byte	0x3f
	.zero		1


	//   ....[116]....
        /*07f8*/ 	.word	0x00006d80
        /*07fc*/ 	.word	0x00000009
        /*0800*/ 	.word	0x00000000
        /*0804*/ 	.short	0x010a
        /*0806*/ 	.byte	0x3f
	.zero		1


	//   ....[117]....
        /*0808*/ 	.word	0x00006dd0
        /*080c*/ 	.word	0x00000006
        /*0810*/ 	.word	0x00000000
        /*0814*/ 	.short	0x010a
        /*0816*/ 	.byte	0x3f
	.zero		1


	//   ....[118]....
        /*0818*/ 	.word	0x00006e20
        /*081c*/ 	.word	0x00000009
        /*0820*/ 	.word	0x00000000
        /*0824*/ 	.short	0x010a
        /*0826*/ 	.byte	0x3f
	.zero		1


	//   ....[119]....
        /*0828*/ 	.word	0x00006e70
        /*082c*/ 	.word	0x00000006
        /*0830*/ 	.word	0x00000000
        /*0834*/ 	.short	0x010a
        /*0836*/ 	.byte	0x3f
	.zero		1


	//   ....[120]....
        /*0838*/ 	.word	0x00006ec0
        /*083c*/ 	.word	0x00000009
        /*0840*/ 	.word	0x00000000
        /*0844*/ 	.short	0x010a
        /*0846*/ 	.byte	0x3f
	.zero		1


	//   ....[121]....
        /*0848*/ 	.word	0x00006f10
        /*084c*/ 	.word	0x00000006
        /*0850*/ 	.word	0x00000000
        /*0854*/ 	.short	0x010a
        /*0856*/ 	.byte	0x3f
	.zero		1


	//   ....[122]....
        /*0858*/ 	.word	0x00006f60
        /*085c*/ 	.word	0x00000009
        /*0860*/ 	.word	0x00000000
        /*0864*/ 	.short	0x010a
        /*0866*/ 	.byte	0x3f
	.zero		1


	//   ....[123]....
        /*0868*/ 	.word	0x00006fb0
        /*086c*/ 	.word	0x00000006
        /*0870*/ 	.word	0x00000000
        /*0874*/ 	.short	0x010a
        /*0876*/ 	.byte	0x3f
	.zero		1


	//   ....[124]....
        /*0878*/ 	.word	0x00007000
        /*087c*/ 	.word	0x00000009
        /*0880*/ 	.word	0x00000000
        /*0884*/ 	.short	0x010a
        /*0886*/ 	.byte	0x3f
	.zero		1


	//   ....[125]....
        /*0888*/ 	.word	0x00007050
        /*088c*/ 	.word	0x00000006
        /*0890*/ 	.word	0x00000000
        /*0894*/ 	.short	0x010a
        /*0896*/ 	.byte	0x3f
	.zero		1


	//   ....[126]....
        /*0898*/ 	.word	0x000070a0
        /*089c*/ 	.word	0x00000009
        /*08a0*/ 	.word	0x00000000
        /*08a4*/ 	.short	0x010a
        /*08a6*/ 	.byte	0x3f
	.zero		1


	//   ....[127]....
        /*08a8*/ 	.word	0x000070f0
        /*08ac*/ 	.word	0x00000006
        /*08b0*/ 	.word	0x00000000
        /*08b4*/ 	.short	0x010a
        /*08b6*/ 	.byte	0x3f
	.zero		1


	//   ....[128]....
        /*08b8*/ 	.word	0x00007140
        /*08bc*/ 	.word	0x00000009
        /*08c0*/ 	.word	0x00000000
        /*08c4*/ 	.short	0x010a
        /*08c6*/ 	.byte	0x3f
	.zero		1


	//   ....[129]....
        /*08c8*/ 	.word	0x00007190
        /*08cc*/ 	.word	0x00000006
        /*08d0*/ 	.word	0x00000000
        /*08d4*/ 	.short	0x010a
        /*08d6*/ 	.byte	0x3f
	.zero		1


	//   ....[130]....
        /*08d8*/ 	.word	0x000071e0
        /*08dc*/ 	.word	0x00000009
        /*08e0*/ 	.word	0x00000000
        /*08e4*/ 	.short	0x010a
        /*08e6*/ 	.byte	0x3f
	.zero		1


	//   ....[131]....
        /*08e8*/ 	.word	0x00007230
        /*08ec*/ 	.word	0x00000006
        /*08f0*/ 	.word	0x00000000
        /*08f4*/ 	.short	0x010a
        /*08f6*/ 	.byte	0x3f
	.zero		1


	//   ....[132]....
        /*08f8*/ 	.word	0x00007280
        /*08fc*/ 	.word	0x00000009
        /*0900*/ 	.word	0x00000000
        /*0904*/ 	.short	0x010a
        /*0906*/ 	.byte	0x3f
	.zero		1


	//   ....[133]....
        /*0908*/ 	.word	0x000072d0
        /*090c*/ 	.word	0x00000006
        /*0910*/ 	.word	0x00000000
        /*0914*/ 	.short	0x010a
        /*0916*/ 	.byte	0x3f
	.zero		1


	//----- nvinfo : EIATTR_NUM_MBARRIERS
	.align		4
.L_37:
        /*0918*/ 	.byte	0x03, 0x38
        /*091a*/ 	.short	0x003e


	//----- nvinfo : EIATTR_EXIT_INSTR_OFFSETS
	.align		4
        /*091c*/ 	.byte	0x04, 0x1c
        /*091e*/ 	.short	(.L_39 - .L_38)


	//   ....[0]....
.L_38:
        /*0920*/ 	.word	0x000014b0


	//   ....[1]....
        /*0924*/ 	.word	0x00001510


	//   ....[2]....
        /*0928*/ 	.word	0x00004ac0


	//   ....[3]....
        /*092c*/ 	.word	0x00004af0


	//   ....[4]....
        /*0930*/ 	.word	0x00006800


	//----- nvinfo : EIATTR_MAX_THREADS
	.align		4
.L_39:
        /*0934*/ 	.byte	0x04, 0x05
        /*0936*/ 	.short	(.L_41 - .L_40)
.L_40:
        /*0938*/ 	.word	0x00000180
        /*093c*/ 	.word	0x00000001
        /*0940*/ 	.word	0x00000001


	//----- nvinfo : EIATTR_CRS_STACK_SIZE
	.align		4
.L_41:
        /*0944*/ 	.byte	0x04, 0x1e
        /*0946*/ 	.short	(.L_43 - .L_42)
.L_42:
        /*0948*/ 	.word	0x00000000


	//----- nvinfo : EIATTR_CBANK_PARAM_SIZE
	.align		4
.L_43:
        /*094c*/ 	.byte	0x03, 0x19
        /*094e*/ 	.short	0x0470


	//----- nvinfo : EIATTR_PARAM_CBANK
	.align		4
        /*0950*/ 	.byte	0x04, 0x0a
        /*0952*/ 	.short	(.L_45 - .L_44)
	.align		4
.L_44:
        /*0954*/ 	.word	index@(.nv.constant0._ZN7cutlass13device_kernelINS_4gemm6kernel13GemmUniversalIN4cute5tupleIJiiiiEEENS1_10collective13CollectiveMmaINS1_34MainloopSm90TmaGmmaWarpSpecializedILi28ENS5_IJNS4_1CILi1EEESB_SB_EEENS1_32KernelTmaWarpSpecializedPingpongEEENS5_IJNSA_ILi64EEESF_NSA_ILi32EEEEEENS_10bfloat16_tENS5_IJSB_llEEESI_NS5_IJlSB_lEEENS4_8TiledMMAINS4_8MMA_AtomIJNS4_4SM904GMMA27MMA_64x64x16_F32BF16BF16_SSILNSO_5MajorE1ELSQ_0ELNSO_7ScaleInE1ELSR_1EEEEEENS4_6LayoutISC_NS5_IJNSA_ILi0EEESV_SV_EEEEENS5_IJNS4_10UnderscoreESY_SY_EEEEENS4_13SM90_TMA_LOADENS4_14ComposedLayoutINS4_7SwizzleILi3ELi4ELi3EEENS4_18smem_ptr_flag_bitsILi16EEENSU_INS5_IJSF_NSA_ILi8EEEEEENS5_IJSB_SF_EEEEEEEvNS4_8identityES11_NS12_INS13_ILi2ELi4ELi3EEES16_NSU_INS5_IJS17_SG_EEENS5_IJSG_SB_EEEEEEEvS1C_EENS_8epilogue10collective6detail29Sm90TmaWarpSpecializedAdapterINS1K_15DefaultEpilogueISI_SK_SK_NS1J_6thread17LinearCombinationISI_Li1EffLNS1O_9ScaleType4KindE0ELNS_15FloatRoundStyleE2ESI_EENS1_15EpilogueDefaultEEEEEvvEEEEvNT_6ParamsE)
        /*0958*/ 	.short	0x0210
        /*095a*/ 	.short	0x0470


	//----- nvinfo : EIATTR_SW_WAR
	.align		4
.L_45:
        /*095c*/ 	.byte	0x04, 0x36
        /*095e*/ 	.short	(.L_47 - .L_46)
.L_46:
        /*0960*/ 	.word	0x00000008
.L_47:


//--------------------- .nv.callgraph             --------------------------
	.section	.nv.callgraph,"",@"SHT_CUDA_CALLGRAPH"
	.align	4
	.sectionentsize	8
	.align		4
        /*0000*/ 	.word	0x00000000
	.align		4
        /*0004*/ 	.word	0xffffffff
	.align		4
        /*0008*/ 	.word	index@(_ZN7cutlass13device_kernelINS_4gemm6kernel13GemmUniversalIN4cute5tupleIJiiiiEEENS1_10collective13CollectiveMmaINS1_34MainloopSm90TmaGmmaWarpSpecializedILi28ENS5_IJNS4_1CILi1EEESB_SB_EEENS1_32KernelTmaWarpSpecializedPingpongEEENS5_IJNSA_ILi64EEESF_NSA_ILi32EEEEEENS_10bfloat16_tENS5_IJSB_llEEESI_NS5_IJlSB_lEEENS4_8TiledMMAINS4_8MMA_AtomIJNS4_4SM904GMMA27MMA_64x64x16_F32BF16BF16_SSILNSO_5MajorE1ELSQ_0ELNSO_7ScaleInE1ELSR_1EEEEEENS4_6LayoutISC_NS5_IJNSA_ILi0EEESV_SV_EEEEENS5_IJNS4_10UnderscoreESY_SY_EEEEENS4_13SM90_TMA_LOADENS4_14ComposedLayoutINS4_7SwizzleILi3ELi4ELi3EEENS4_18smem_ptr_flag_bitsILi16EEENSU_INS5_IJSF_NSA_ILi8EEEEEENS5_IJSB_SF_EEEEEEEvNS4_8identityES11_NS12_INS13_ILi2ELi4ELi3EEES16_NSU_INS5_IJS17_SG_EEENS5_IJSG_SB_EEEEEEEvS1C_EENS_8epilogue10collective6detail29Sm90TmaWarpSpecializedAdapterINS1K_15DefaultEpilogueISI_SK_SK_NS1J_6thread17LinearCombinationISI_Li1EffLNS1O_9ScaleType4KindE0ELNS_15FloatRoundStyleE2ESI_EENS1_15EpilogueDefaultEEEEEvvEEEEvNT_6ParamsE)
	.align		4
        /*000c*/ 	.word	index@(__assertfail)
	.align		4
        /*0010*/ 	.word	0x00000000
	.align		4
        /*0014*/ 	.word	0xfffffffe
	.align		4
        /*0018*/ 	.word	0x00000000
	.align		4
        /*001c*/ 	.word	0xfffffffd
	.align		4
        /*0020*/ 	.word	0x00000000
	.align		4
        /*0024*/ 	.word	0xfffffffc


//--------------------- .nv.constant4             --------------------------
	.section	.nv.constant4,"a",@progbits
	.align	8
	.align		8
.nv.constant4:
        /*0000*/ 	.dword	__assertfail
	.align		8
        /*0008*/ 	.dword	__unnamed_1
	.align		8
        /*0010*/ 	.dword	_ZN40_INTERNAL_7ae2e845_4_k_cu_1db0dc8c_161134cuda3std3__45__cpo5beginE
	.align		8
        /*0018*/ 	.dword	_ZN40_INTERNAL_7ae2e845_4_k_cu_1db0dc8c_161134cuda3std3__45__cpo3endE
	.align		8
        /*0020*/ 	.dword	_ZN40_INTERNAL_7ae2e845_4_k_cu_1db0dc8c_161134cuda3std3__45__cpo6cbeginE
	.align		8
        /*0028*/ 	.dword	_ZN40_INTERNAL_7ae2e845_4_k_cu_1db0dc8c_161134cuda3std3__45__cpo4cendE
	.align		8
        /*0030*/ 	.dword	_ZN40_INTERNAL_7ae2e845_4_k_cu_1db0dc8c_161134cuda3std3__442_GLOBAL__N__7ae2e845_4_k_cu_1db0dc8c_161136ignoreE
	.align		8
        /*0038*/ 	.dword	_ZN40_INTERNAL_7ae2e845_4_k_cu_1db0dc8c_161134cuda3std3__419piecewise_constructE
	.align		8
        /*0040*/ 	.dword	_ZN40_INTERNAL_7ae2e845_4_k_cu_1db0dc8c_161134cuda3std3__48in_placeE
	.align		8
        /*0048*/ 	.dword	_ZN40_INTERNAL_7ae2e845_4_k_cu_1db0dc8c_161134cuda3std6ranges3__45__cpo4swapE
	.align		8
        /*0050*/ 	.dword	_ZN40_INTERNAL_7ae2e845_4_k_cu_1db0dc8c_161134cuda3std6ranges3__45__cpo9iter_moveE
	.align		8
        /*0058*/ 	.dword	_ZN40_INTERNAL_7ae2e845_4_k_cu_1db0dc8c_161134cute7productE
	.align		8
        /*0060*/ 	.dword	_ZN40_INTERNAL_7ae2e845_4_k_cu_1db0dc8c_161134cute1_E
	.align		8
        /*0068*/ 	.dword	$str$22
	.align		8
        /*0070*/ 	.dword	$str$23


//--------------------- .text._ZN7cutlass13device_kernelINS_4gemm6kernel13GemmUniversalIN4cute5tupleIJiiiiEEENS1_10collective13CollectiveMmaINS1_34MainloopSm90TmaGmmaWarpSpecializedILi28ENS5_IJNS4_1CILi1EEESB_SB_EEENS1_32KernelTmaWarpSpecializedPingpongEEENS5_IJNSA_ILi64EEESF_NSA_ILi32EEEEEENS_10bfloat16_tENS5_IJSB_llEEESI_NS5_IJlSB_lEEENS4_8TiledMMAINS4_8MMA_AtomIJNS4_4SM904GMMA27MMA_64x64x16_F32BF16BF16_SSILNSO_5MajorE1ELSQ_0ELNSO_7ScaleInE1ELSR_1EEEEEENS4_6LayoutISC_NS5_IJNSA_ILi0EEESV_SV_EEEEENS5_IJNS4_10UnderscoreESY_SY_EEEEENS4_13SM90_TMA_LOADENS4_14ComposedLayoutINS4_7SwizzleILi3ELi4ELi3EEENS4_18smem_ptr_flag_bitsILi16EEENSU_INS5_IJSF_NSA_ILi8EEEEEENS5_IJSB_SF_EEEEEEEvNS4_8identityES11_NS12_INS13_ILi2ELi4ELi3EEES16_NSU_INS5_IJS17_SG_EEENS5_IJSG_SB_EEEEEEEvS1C_EENS_8epilogue10collective6detail29Sm90TmaWarpSpecializedAdapterINS1K_15DefaultEpilogueISI_SK_SK_NS1J_6thread17LinearCombinationISI_Li1EffLNS1O_9ScaleType4KindE0ELNS_15FloatRoundStyleE2ESI_EENS1_15EpilogueDefaultEEEEEvvEEEEvNT_6ParamsE --------------------------
	.section	.text._ZN7cutlass13device_kernelINS_4gemm6kernel13GemmUniversalIN4cute5tupleIJiiiiEEENS1_10collective13CollectiveMmaINS1_34MainloopSm90TmaGmmaWarpSpecializedILi28ENS5_IJNS4_1CILi1EEESB_SB_EEENS1_32KernelTmaWarpSpecializedPingpongEEENS5_IJNSA_ILi64EEESF_NSA_ILi32EEEEEENS_10bfloat16_tENS5_IJSB_llEEESI_NS5_IJlSB_lEEENS4_8TiledMMAINS4_8MMA_AtomIJNS4_4SM904GMMA27MMA_64x64x16_F32BF16BF16_SSILNSO_5MajorE1ELSQ_0ELNSO_7ScaleInE1ELSR_1EEEEEENS4_6LayoutISC_NS5_IJNSA_ILi0EEESV_SV_EEEEENS5_IJNS4_10UnderscoreESY_SY_EEEEENS4_13SM90_TMA_LOADENS4_14ComposedLayoutINS4_7SwizzleILi3ELi4ELi3EEENS4_18smem_ptr_flag_bitsILi16EEENSU_INS5_IJSF_NSA_ILi8EEEEEENS5_IJSB_SF_EEEEEEEvNS4_8identityES11_NS12_INS13_ILi2ELi4ELi3EEES16_NSU_INS5_IJS17_SG_EEENS5_IJSG_SB_EEEEEEEvS1C_EENS_8epilogue10collective6detail29Sm90TmaWarpSpecializedAdapterINS1K_15DefaultEpilogueISI_SK_SK_NS1J_6thread17LinearCombinationISI_Li1EffLNS1O_9ScaleType4KindE0ELNS_15FloatRoundStyleE2ESI_EENS1_15EpilogueDefaultEEEEEvvEEEEvNT_6ParamsE,"ax",@progbits
	.align	128
.text._ZN7cutlass13device_kernelINS_4gemm6kernel13GemmUniversalIN4cute5tupleIJiiiiEEENS1_10collective13CollectiveMmaINS1_34MainloopSm90TmaGmmaWarpSpecializedILi28ENS5_IJNS4_1CILi1EEESB_SB_EEENS1_32KernelTmaWarpSpecializedPingpongEEENS5_IJNSA_ILi64EEESF_NSA_ILi32EEEEEENS_10bfloat16_tENS5_IJSB_llEEESI_NS5_IJlSB_lEEENS4_8TiledMMAINS4_8MMA_AtomIJNS4_4SM904GMMA27MMA_64x64x16_F32BF16BF16_SSILNSO_5MajorE1ELSQ_0ELNSO_7ScaleInE1ELSR_1EEEEEENS4_6LayoutISC_NS5_IJNSA_ILi0EEESV_SV_EEEEENS5_IJNS4_10UnderscoreESY_SY_EEEEENS4_13SM90_TMA_LOADENS4_14ComposedLayoutINS4_7SwizzleILi3ELi4ELi3EEENS4_18smem_ptr_flag_bitsILi16EEENSU_INS5_IJSF_NSA_ILi8EEEEEENS5_IJSB_SF_EEEEEEEvNS4_8identityES11_NS12_INS13_ILi2ELi4ELi3EEES16_NSU_INS5_IJS17_SG_EEENS5_IJSG_SB_EEEEEEEvS1C_EENS_8epilogue10collective6detail29Sm90TmaWarpSpecializedAdapterINS1K_15DefaultEpilogueISI_SK_SK_NS1J_6thread17LinearCombinationISI_Li1EffLNS1O_9ScaleType4KindE0ELNS_15FloatRoundStyleE2ESI_EENS1_15EpilogueDefaultEEEEEvvEEEEvNT_6ParamsE:
        .type           _ZN7cutlass13device_kernelINS_4gemm6kernel13GemmUniversalIN4cute5tupleIJiiiiEEENS1_10collective13CollectiveMmaINS1_34MainloopSm90TmaGmmaWarpSpecializedILi28ENS5_IJNS4_1CILi1EEESB_SB_EEENS1_32KernelTmaWarpSpecializedPingpongEEENS5_IJNSA_ILi64EEESF_NSA_ILi32EEEEEENS_10bfloat16_tENS5_IJSB_llEEESI_NS5_IJlSB_lEEENS4_8TiledMMAINS4_8MMA_AtomIJNS4_4SM904GMMA27MMA_64x64x16_F32BF16BF16_SSILNSO_5MajorE1ELSQ_0ELNSO_7ScaleInE1ELSR_1EEEEEENS4_6LayoutISC_NS5_IJNSA_ILi0EEESV_SV_EEEEENS5_IJNS4_10UnderscoreESY_SY_EEEEENS4_13SM90_TMA_LOADENS4_14ComposedLayoutINS4_7SwizzleILi3ELi4ELi3EEENS4_18smem_ptr_flag_bitsILi16EEENSU_INS5_IJSF_NSA_ILi8EEEEEENS5_IJSB_SF_EEEEEEEvNS4_8identityES11_NS12_INS13_ILi2ELi4ELi3EEES16_NSU_INS5_IJS17_SG_EEENS5_IJSG_SB_EEEEEEEvS1C_EENS_8epilogue10collective6detail29Sm90TmaWarpSpecializedAdapterINS1K_15DefaultEpilogueISI_SK_SK_NS1J_6thread17LinearCombinationISI_Li1EffLNS1O_9ScaleType4KindE0ELNS_15FloatRoundStyleE2ESI_EENS1_15EpilogueDefaultEEEEEvvEEEEvNT_6ParamsE,@function
        .size           _ZN7cutlass13device_kernelINS_4gemm6kernel13GemmUniversalIN4cute5tupleIJiiiiEEENS1_10collective13CollectiveMmaINS1_34MainloopSm90TmaGmmaWarpSpecializedILi28ENS5_IJNS4_1CILi1EEESB_SB_EEENS1_32KernelTmaWarpSpecializedPingpongEEENS5_IJNSA_ILi64EEESF_NSA_ILi32EEEEEENS_10bfloat16_tENS5_IJSB_llEEESI_NS5_IJlSB_lEEENS4_8TiledMMAINS4_8MMA_AtomIJNS4_4SM904GMMA27MMA_64x64x16_F32BF16BF16_SSILNSO_5MajorE1ELSQ_0ELNSO_7ScaleInE1ELSR_1EEEEEENS4_6LayoutISC_NS5_IJNSA_ILi0EEESV_SV_EEEEENS5_IJNS4_10UnderscoreESY_SY_EEEEENS4_13SM90_TMA_LOADENS4_14ComposedLayoutINS4_7SwizzleILi3ELi4ELi3EEENS4_18smem_ptr_flag_bitsILi16EEENSU_INS5_IJSF_NSA_ILi8EEEEEENS5_IJSB_SF_EEEEEEEvNS4_8identityES11_NS12_INS13_ILi2ELi4ELi3EEES16_NSU_INS5_IJS17_SG_EEENS5_IJSG_SB_EEEEEEEvS1C_EENS_8epilogue10collective6detail29Sm90TmaWarpSpecializedAdapterINS1K_15DefaultEpilogueISI_SK_SK_NS1J_6thread17LinearCombinationISI_Li1EffLNS1O_9ScaleType4KindE0ELNS_15FloatRoundStyleE2ESI_EENS1_15EpilogueDefaultEEEEEvvEEEEvNT_6ParamsE,(.L_x_182 - _ZN7cutlass13device_kernelINS_4gemm6kernel13GemmUniversalIN4cute5tupleIJiiiiEEENS1_10collective13CollectiveMmaINS1_34MainloopSm90TmaGmmaWarpSpecializedILi28ENS5_IJNS4_1CILi1EEESB_SB_EEENS1_32KernelTmaWarpSpecializedPingpongEEENS5_IJNSA_ILi64EEESF_NSA_ILi32EEEEEENS_10bfloat16_tENS5_IJSB_llEEESI_NS5_IJlSB_lEEENS4_8TiledMMAINS4_8MMA_AtomIJNS4_4SM904GMMA27MMA_64x64x16_F32BF16BF16_SSILNSO_5MajorE1ELSQ_0ELNSO_7ScaleInE1ELSR_1EEEEEENS4_6LayoutISC_NS5_IJNSA_ILi0EEESV_SV_EEEEENS5_IJNS4_10UnderscoreESY_SY_EEEEENS4_13SM90_TMA_LOADENS4_14ComposedLayoutINS4_7SwizzleILi3ELi4ELi3EEENS4_18smem_ptr_flag_bitsILi16EEENSU_INS5_IJSF_NSA_ILi8EEEEEENS5_IJSB_SF_EEEEEEEvNS4_8identityES11_NS12_INS13_ILi2ELi4ELi3EEES16_NSU_INS5_IJS17_SG_EEENS5_IJSG_SB_EEEEEEEvS1C_EENS_8epilogue10collective6detail29Sm90TmaWarpSpecializedAdapterINS1K_15DefaultEpilogueISI_SK_SK_NS1J_6thread17LinearCombinationISI_Li1EffLNS1O_9ScaleType4KindE0ELNS_15FloatRoundStyleE2ESI_EENS1_15EpilogueDefaultEEEEEvvEEEEvNT_6ParamsE)
        .other          _ZN7cutlass13device_kernelINS_4gemm6kernel13GemmUniversalIN4cute5tupleIJiiiiEEENS1_10collective13CollectiveMmaINS1_34MainloopSm90TmaGmmaWarpSpecializedILi28ENS5_IJNS4_1CILi1EEESB_SB_EEENS1_32KernelTmaWarpSpecializedPingpongEEENS5_IJNSA_ILi64EEESF_NSA_ILi32EEEEEENS_10bfloat16_tENS5_IJSB_llEEESI_NS5_IJlSB_lEEENS4_8TiledMMAINS4_8MMA_AtomIJNS4_4SM904GMMA27MMA_64x64x16_F32BF16BF16_SSILNSO_5MajorE1ELSQ_0ELNSO_7ScaleInE1ELSR_1EEEEEENS4_6LayoutISC_NS5_IJNSA_ILi0EEESV_SV_EEEEENS5_IJNS4_10UnderscoreESY_SY_EEEEENS4_13SM90_TMA_LOADENS4_14ComposedLayoutINS4_7SwizzleILi3ELi4ELi3EEENS4_18smem_ptr_flag_bitsILi16EEENSU_INS5_IJSF_NSA_ILi8EEEEEENS5_IJSB_SF_EEEEEEEvNS4_8identityES11_NS12_INS13_ILi2ELi4ELi3EEES16_NSU_INS5_IJS17_SG_EEENS5_IJSG_SB_EEEEEEEvS1C_EENS_8epilogue10collective6detail29Sm90TmaWarpSpecializedAdapterINS1K_15DefaultEpilogueISI_SK_SK_NS1J_6thread17LinearCombinationISI_Li1EffLNS1O_9ScaleType4KindE0ELNS_15FloatRoundStyleE2ESI_EENS1_15EpilogueDefaultEEEEEvvEEEEvNT_6ParamsE,@"STO_CUDA_ENTRY STV_DEFAULT"
_ZN7cutlass13device_kernelINS_4gemm6kernel13GemmUniversalIN4cute5tupleIJiiiiEEENS1_10collective13CollectiveMmaINS1_34MainloopSm90TmaGmmaWarpSpecializedILi28ENS5_IJNS4_1CILi1EEESB_SB_EEENS1_32KernelTmaWarpSpecializedPingpongEEENS5_IJNSA_ILi64EEESF_NSA_ILi32EEEEEENS_10bfloat16_tENS5_IJSB_llEEESI_NS5_IJlSB_lEEENS4_8TiledMMAINS4_8MMA_AtomIJNS4_4SM904GMMA27MMA_64x64x16_F32BF16BF16_SSILNSO_5MajorE1ELSQ_0ELNSO_7ScaleInE1ELSR_1EEEEEENS4_6LayoutISC_NS5_IJNSA_ILi0EEESV_SV_EEEEENS5_IJNS4_10UnderscoreESY_SY_EEEEENS4_13SM90_TMA_LOADENS4_14ComposedLayoutINS4_7SwizzleILi3ELi4ELi3EEENS4_18smem_ptr_flag_bitsILi16EEENSU_INS5_IJSF_NSA_ILi8EEEEEENS5_IJSB_SF_EEEEEEEvNS4_8identityES11_NS12_INS13_ILi2ELi4ELi3EEES16_NSU_INS5_IJS17_SG_EEENS5_IJSG_SB_EEEEEEEvS1C_EENS_8epilogue10collective6detail29Sm90TmaWarpSpecializedAdapterINS1K_15DefaultEpilogueISI_SK_SK_NS1J_6thread17LinearCombinationISI_Li1EffLNS1O_9ScaleType4KindE0ELNS_15FloatRoundStyleE2ESI_EENS1_15EpilogueDefaultEEEEEvvEEEEvNT_6ParamsE:
[----:B------:R-:W0:Y:S02]  /*0000*/  LDC R1, c[0x0][0x28] ;  /* 0x00000a00ff017b82 */ /* 0x000e240000000800 */
[----:B0-----:R-:W-:Y:S01]  /*0010*/  VIADD R1, R1, 0xfffffff8 ;  /* 0xfffffff801017836 */ /* 0x001fe20000000000 */
[----:B------:R-:W0:Y:S01]  /*0020*/  S2R R4, SR_TID.X ;  /* 0x0000000000047919 */ /* 0x000e220000002100 */
[----:B------:R-:W-:Y:S01]  /*0030*/  ELECT P0, URZ, PT ;  /* 0x00000000003f782f */ /* 0x000fe20003800000 */
[----:B------:R-:W-:Y:S01]  /*0040*/  BSSY B0, `(.L_x_0) ;  /* 0x000000f000007945 */ /* 0x000fe20003800000 */
[--C-:B0-----:R-:W-:Y:S02]  /*0050*/  SHF.R.U32.HI R0, RZ, 0x5, R4.reuse ;  /* 0x00000005ff007819 */ /* 0x101fe40000011604 */
[----:B------:R-:W-:-:S03]  /*0060*/  SHF.R.U32.HI R5, RZ, 0x7, R4 ;  /* 0x00000007ff057819 */ /* 0x000fc60000011604 */
[----:B------:R-:W0:Y:S04]  /*0070*/  SHFL.IDX PT, R2, R0, RZ, 0x1f ;  /* 0x00001fff00027589 */ /* 0x000e2800000e0000 */
[----:B------:R1:W2:Y:S01]  /*0080*/  SHFL.IDX PT, R8, R5, RZ, 0x1f ;  /* 0x00001fff05087589 */ /* 0x0002a200000e0000 */
[----:B0-----:R-:W-:-:S13]  /*0090*/  ISETP.NE.OR P0, PT, R2, RZ, !P0 ;  /* 0x000000ff0200720c */ /* 0x001fda0004705670 */
[----:B-12---:R-:W-:Y:S05]  /*00a0*/  @P0 BRA `(.L_x_1) ;  /* 0x0000000000200947 */ /* 0x006fea0003800000 */
[----:B------:R-:W-:Y:S02]  /*00b0*/  ULDC.64 UR4, c[0x0][0x198] ;  /* 0x0000660000047ab9 */ /* 0x000fe40000000a00 */
[----:B------:R-:W-:Y:S02]  /*00c0*/  UIADD3 UR6, UP0, UR4, 0xf0, URZ ;  /* 0x000000f004067890 */ /* 0x000fe4000ff1e03f */
[----:B------:R-:W-:Y:S02]  /*00d0*/  UIADD3 UR4, UP1, UR4, 0x1f0, URZ ;  /* 0x000001f004047890 */ /* 0x000fe4000ff3e03f */
[----:B------:R-:W-:Y:S02]  /*00e0*/  UIADD3.X UR7, URZ, UR5, URZ, UP0, !UPT ;  /* 0x000000053f077290 */ /* 0x000fe400087fe43f */
[----:B------:R-:W-:-:S07]  /*00f0*/  UIADD3.X UR5, URZ, UR5, URZ, UP1, !UPT ;  /* 0x000000053f057290 */ /* 0x000fce0008ffe43f */
[----:B------:R0:W-:Y:S02]  /*0100*/  UTMACCTL.PF [UR6] ;  /* 0x00000000060079b9 */ /* 0x0001e40008040000 */
[----:B------:R0:W-:Y:S02]  /*0110*/  UTMACCTL.PF [UR4] ;  /* 0x00000000040079b9 */ /* 0x0001e40008040000 */
[----:B0-----:R-:W-:Y:S01]  /*0120*/  NOP ;  /* 0x0000000000007918 */ /* 0x001fe20000000000 */
.L_x_1:
[----:B------:R-:W-:Y:S05]  /*0130*/  BSYNC B0 ;  /* 0x0000000000007941 */ /* 0x000fea0003800000 */
.L_x_0:
[----:B------:R-:W0:Y:S02]  /*0140*/  SHFL.IDX PT, R3, R0, RZ, 0x1f ;  /* 0x00001fff00037589 */ /* 0x000e2400000e0000 */
[----:B0-----:R-:W-:-:S13]  /*0150*/  ISETP.NE.AND P0, PT, R3, RZ, PT ;  /* 0x000000ff0300720c */ /* 0x001fda0003f05270 */
[----:B------:R-:W-:Y:S05]  /*0160*/  @P0 BRA `(.L_x_2) ;  /* 0x0000000400240947 */ /* 0x000fea0003800000 */
[----:B------:R-:W-:Y:S01]  /*0170*/  ELECT P0, URZ, PT ;  /* 0x00000000003f782f */ /* 0x000fe20003800000 */
[----:B------:R-:W-:-:S12]  /*0180*/  BSSY B0, `(.L_x_2) ;  /* 0x0000047000007945 */ /* 0x000fd80003800000 */
[----:B------:R-:W-:Y:S05]  /*0190*/  @!P0 BRA `(.L_x_3) ;  /* 0x0000000400148947 */ /* 0x000fea0003800000 */
[----:B------:R-:W0:Y:S01]  /*01a0*/  S2UR UR8, SR_CgaCtaId ;  /* 0x00000000000879c3 */ /* 0x000e220000008800 */
[----:B------:R-:W-:Y:S01]  /*01b0*/  UMOV UR4, 0x400 ;  /* 0x0000040000047882 */ /* 0x000fe20000000000 */
[----:B------:R-:W-:Y:S01]  /*01c0*/  UMOV UR5, 0x1 ;  /* 0x0000000100057882 */ /* 0x000fe20000000000 */
[----:B------:R-:W-:Y:S02]  /*01d0*/  UMOV UR6, 0x80 ;  /* 0x0000008000067882 */ /* 0x000fe40000000000 */
[----:B------:R-:W-:-:S04]  /*01e0*/  UIADD3 UR6, -UR6, 0x100000, URZ ;  /* 0x0010000006067890 */ /* 0x000fc8000fffe13f */
[----:B------:R-:W-:Y:S02]  /*01f0*/  USHF.L.U32 UR7, UR6, 0xb, URZ ;  /* 0x0000000b06077899 */ /* 0x000fe4000800063f */
[----:B------:R-:W-:Y:S02]  /*0200*/  USHF.L.U32 UR6, UR6, 0x1, URZ ;  /* 0x0000000106067899 */ /* 0x000fe4000800063f */
[----:B0-----:R-:W-:Y:S02]  /*0210*/  ULEA UR8, UR8, UR4, 0x18 ;  /* 0x0000000408087291 */ /* 0x001fe4000f8ec03f */
[----:B------:R-:W-:-:S04]  /*0220*/  UIADD3 UR4, -UR5, 0x100000, URZ ;  /* 0x0010000005047890 */ /* 0x000fc8000fffe13f */
[----:B------:R-:W-:Y:S02]  /*0230*/  USHF.L.U32 UR5, UR4, 0xb, URZ ;  /* 0x0000000b04057899 */ /* 0x000fe4000800063f */
[----:B------:R-:W-:Y:S01]  /*0240*/  USHF.L.U32 UR4, UR4, 0x1, URZ ;  /* 0x0000000104047899 */ /* 0x000fe2000800063f */
[----:B------:R-:W0:Y:S11]  /*0250*/  FENCE.VIEW.ASYNC.S ;  /* 0x00000000000073c6 */ /* 0x000e360000000000 */
[----:B0-----:R0:W1:Y:S01]  /*0260*/  SYNCS.EXCH.64 URZ, [UR8], UR4 ;  /* 0x00000004083f75b2 */ /* 0x0010620008000100 */
[----:B------:R0:W2:Y:S01]  /*0270*/  SYNCS.EXCH.64 URZ, [UR8+0xe0], UR6 ;  /* 0x0000e006083f75b2 */ /* 0x0000a20008000100 */
[----:B------:R0:W3:Y:S01]  /*0280*/  SYNCS.EXCH.64 URZ, [UR8+0x8], UR4 ;  /* 0x00000804083f75b2 */ /* 0x0000e20008000100 */
[----:B------:R0:W4:Y:S01]  /*0290*/  SYNCS.EXCH.64 URZ, [UR8+0xe8], UR6 ;  /* 0x0000e806083f75b2 */ /* 0x0001220008000100 */
[----:B------:R0:W0:Y:S01]  /*02a0*/  SYNCS.EXCH.64 URZ, [UR8+0x10], UR4 ;  /* 0x00001004083f75b2 */ /* 0x0000220008000100 */
        /* <DEDUP_REMOVED lines=51> */
[----:B-1234-:R-:W-:Y:S01]  /*05e0*/  NOP ;  /* 0x0000000000007918 */ /* 0x01efe20000000000 */
.L_x_3:
[----:B0-----:R-:W-:Y:S05]  /*05f0*/  BSYNC B0 ;  /* 0x0000000000007941 */ /* 0x001fea0003800000 */
.L_x_2:
[----:B------:R-:W0:Y:S01]  /*0600*/  SHFL.IDX PT, R6, R0, RZ, 0x1f ;  /* 0x00001fff00067589 */ /* 0x000e2200000e0000 */
[----:B------:R-:W-:Y:S01]  /*0610*/  ELECT P0, URZ, PT ;  /* 0x00000000003f782f */ /* 0x000fe20003800000 */
[----:B------:R-:W-:Y:S01]  /*0620*/  NOP ;  /* 0x0000000000007918 */ /* 0x000fe20000000000 */
[----:B------:R-:W-:Y:S01]  /*0630*/  ELECT P1, URZ, PT ;  /* 0x00000000003f782f */ /* 0x000fe20003820000 */
[----:B------:R-:W1:Y:S01]  /*0640*/  SHFL.IDX PT, R3, R0, RZ, 0x1f ;  /* 0x00001fff00037589 */ /* 0x000e6200000e0000 */
[----:B------:R-:W-:Y:S01]  /*0650*/  UMOV UR4, 0x20 ;  /* 0x0000002000047882 */ /* 0x000fe20000000000 */
[----:B------:R-:W-:Y:S01]  /*0660*/  UMOV UR11, 0x80 ;  /* 0x00000080000b7882 */ /* 0x000fe20000000000 */
[----:B------:R-:W-:Y:S01]  /*0670*/  NOP ;  /* 0x0000000000007918 */ /* 0x000fe20000000000 */
[C---:B------:R-:W-:Y:S01]  /*0680*/  VIADD R33, R8.reuse, 0xffffffff ;  /* 0xffffffff08217836 */ /* 0x040fe20000000000 */
[----:B------:R-:W2:Y:S01]  /*0690*/  SHFL.IDX PT, R5, R5, RZ, 0x1f ;  /* 0x00001fff05057589 */ /* 0x000ea200000e0000 */
[----:B------:R-:W-:Y:S01]  /*06a0*/  ULDC.64 UR36, c[0x0][0x208] ;  /* 0x0000820000247ab9 */ /* 0x000fe20000000a00 */
[----:B------:R-:W-:-:S02]  /*06b0*/  ISETP.NE.AND P2, PT, R8, RZ, PT ;  /* 0x000000ff0800720c */ /* 0x000fc40003f45270 */
[----:B------:R-:W-:Y:S02]  /*06c0*/  ISETP.GE.U32.AND P3, PT, R33, 0x2, PT ;  /* 0x000000022100780c */ /* 0x000fe40003f66070 */
[----:B0-----:R-:W-:Y:S02]  /*06d0*/  ISETP.NE.OR P0, PT, R6, RZ, !P0 ;  /* 0x000000ff0600720c */ /* 0x001fe40004705670 */
[----:B-1----:R-:W-:Y:S02]  /*06e0*/  ISETP.NE.OR P1, PT, R3, RZ, !P1 ;  /* 0x000000ff0300720c */ /* 0x002fe40004f25670 */
[----:B------:R-:W-:-:S04]  /*06f0*/  SHF.R.S32.HI R3, RZ, 0x1f, R2 ;  /* 0x0000001fff037819 */ /* 0x000fc80000011402 */
[----:B------:R-:W-:-:S05]  /*0700*/  LEA.HI R3, R3, R2, RZ, 0x2 ;  /* 0x0000000203037211 */ /* 0x000fca00078f10ff */
[----:B------:R-:W-:Y:S01]  /*0710*/  VOTEU.ALL UP0, P0 ;  /* 0x00000000003f7886 */ /* 0x000fe20000000000 */
[----:B------:R-:W-:Y:S01]  /*0720*/  LOP3.LUT R3, R3, 0xfffffffc, RZ, 0xc0, !PT ;  /* 0xfffffffc03037812 */ /* 0x000fe200078ec0ff */
[----:B------:R-:W-:-:S03]  /*0730*/  VOTEU.ALL UP1, P1 ;  /* 0x00000000003f7886 */ /* 0x000fc60000820000 */
[----:B------:R-:W0:Y:S01]  /*0740*/  @!UP0 S2UR UR7, SR_CgaCtaId ;  /* 0x00000000000789c3 */ /* 0x000e220000008800 */
[----:B------:R-:W-:Y:S01]  /*0750*/  @!UP0 UMOV UR6, 0x400 ;  /* 0x0000040000068882 */ /* 0x000fe20000000000 */
[----:B------:R-:W-:-:S04]  /*0760*/  @!UP0 UIADD3 UR4, -UR4, 0x100000, URZ ;  /* 0x0010000004048890 */ /* 0x000fc8000fffe13f */
[----:B------:R-:W-:Y:S02]  /*0770*/  @!UP0 USHF.L.U32 UR5, UR4, 0xb, URZ ;  /* 0x0000000b04058899 */ /* 0x000fe4000800063f */
[----:B------:R-:W-:Y:S01]  /*0780*/  @!UP0 USHF.L.U32 UR4, UR4, 0x1, URZ ;  /* 0x0000000104048899 */ /* 0x000fe2000800063f */
[----:B------:R-:W-:Y:S01]  /*0790*/  IMAD.IADD R0, R2, 0x1, -R3 ;  /* 0x0000000102007824 */ /* 0x000fe200078e0a03 */
[----:B------:R-:W-:Y:S01]  /*07a0*/  @!UP1 UMOV UR9, 0x400 ;  /* 0x0000040000099882 */ /* 0x000fe20000000000 */
[----:B------:R-:W-:Y:S01]  /*07b0*/  VOTEU.ALL UP2, P1 ;  /* 0x00000000003f7886 */ /* 0x000fe20000840000 */
[----:B------:R-:W-:Y:S01]  /*07c0*/  VOTEU.ALL UP3, P1 ;  /* 0x00000000003f7886 */ /* 0x000fe20000860000 */
[----:B------:R-:W-:Y:S01]  /*07d0*/  VOTEU.ALL UP4, P1 ;  /* 0x00000000003f7886 */ /* 0x000fe20000880000 */
[----:B------:R-:W1:Y:S01]  /*07e0*/  @!UP1 S2UR UR10, SR_CgaCtaId ;  /* 0x00000000000a99c3 */ /* 0x000e620000008800 */
[----:B------:R-:W-:Y:S01]  /*07f0*/  VOTEU.ALL UP5, P1 ;  /* 0x00000000003f7886 */ /* 0x000fe200008a0000 */
[----:B------:R-:W-:-:S04]  /*0800*/  SHF.R.S32.HI R3, RZ, 0x1f, R4 ;  /* 0x0000001fff037819 */ /* 0x000fc80000011404 */
[----:B------:R-:W-:-:S04]  /*0810*/  LEA.HI R3, R3, R4, RZ, 0x7 ;  /* 0x0000000403037211 */ /* 0x000fc800078f38ff */
[----:B------:R-:W-:-:S05]  /*0820*/  LOP3.LUT R3, R3, 0xffffff80, RZ, 0xc0, !PT ;  /* 0xffffff8003037812 */ /* 0x000fca00078ec0ff */
[----:B------:R-:W-:Y:S01]  /*0830*/  IMAD.IADD R3, R4, 0x1, -R3 ;  /* 0x0000000104037824 */ /* 0x000fe200078e0a03 */
[----:B0-----:R-:W-:Y:S02]  /*0840*/  @!UP0 ULEA UR8, UR7, UR6, 0x18 ;  /* 0x0000000607088291 */ /* 0x001fe4000f8ec03f */
[----:B------:R-:W-:-:S04]  /*0850*/  @!UP1 UIADD3 UR6, -UR11, 0x100000, URZ ;  /* 0x001000000b069890 */ /* 0x000fc8000fffe13f */
[----:B------:R-:W-:Y:S02]  /*0860*/  @!UP1 USHF.L.U32 UR7, UR6, 0xb, URZ ;  /* 0x0000000b06079899 */ /* 0x000fe4000800063f */
[----:B------:R-:W-:Y:S01]  /*0870*/  @!UP1 USHF.L.U32 UR6, UR6, 0x1, URZ ;  /* 0x0000000106069899 */ /* 0x000fe2000800063f */
[----:B------:R-:W-:Y:S01]  /*0880*/  VOTEU.ALL UP0, P0 ;  /* 0x00000000003f7886 */ /* 0x000fe20000000000 */
[----:B-1----:R-:W-:Y:S01]  /*0890*/  @!UP1 ULEA UR9, UR10, UR9, 0x18 ;  /* 0x000000090a099291 */ /* 0x002fe2000f8ec03f */
[----:B------:R-:W-:Y:S02]  /*08a0*/  VOTEU.ALL UP1, P0 ;  /* 0x00000000003f7886 */ /* 0x000fe40000020000 */
[----:B------:R-:W-:Y:S01]  /*08b0*/  ULDC.64 UR10, c[0x0][0x598] ;  /* 0x00016600000a7ab9 */ /* 0x000fe20000000a00 */
[----:B------:R-:W-:Y:S01]  /*08c0*/  ISETP.NE.AND P0, PT, R0, 0x3, PT ;  /* 0x000000030000780c */ /* 0x000fe20003f05270 */
[----:B------:R-:W0:Y:S02]  /*08d0*/  FENCE.VIEW.ASYNC.S ;  /* 0x00000000000073c6 */ /* 0x000e240000000000 */
[----:B0-----:R0:W1:Y:S01]  /*08e0*/  @!UP0 SYNCS.EXCH.64 URZ, [UR8+0x1f0], UR4 ;  /* 0x0001f004083f85b2 */ /* 0x0010620008000100 */
[----:B------:R-:W-:-:S02]  /*08f0*/  ISETP.NE.U32.AND P1, PT, RZ, UR10, PT ;  /* 0x0000000aff007c0c */ /* 0x000fc4000bf25070 */
[----:B------:R-:W-:Y:S02]  /*0900*/  ISETP.EQ.OR P0, PT, R0, RZ, !P0 ;  /* 0x000000ff0000720c */ /* 0x000fe40004702670 */
[----:B------:R-:W-:Y:S02]  /*0910*/  ISETP.NE.AND.EX P1, PT, RZ, UR11, PT, P1 ;  /* 0x0000000bff007c0c */ /* 0x000fe4000bf25310 */
[----:B------:R-:W-:-:S04]  /*0920*/  ISETP.EQ.AND P0, PT, R8, RZ, P0 ;  /* 0x000000ff0800720c */ /* 0x000fc80000702270 */
[----:B------:R-:W-:-:S04]  /*0930*/  SEL R16, RZ, 0x1, !P0 ;  /* 0x00000001ff107807 */ /* 0x000fc80004000000 */
[----:B------:R-:W-:Y:S01]  /*0940*/  SEL R16, R16, 0x2, P3 ;  /* 0x0000000210107807 */ /* 0x000fe20001800000 */
[----:B------:R0:W1:Y:S01]  /*0950*/  @!UP1 SYNCS.EXCH.64 URZ, [UR8+0x1f8], UR4 ;  /* 0x0001f804083f95b2 */ /* 0x0000620008000100 */
[----:B------:R-:W-:Y:S01]  /*0960*/  NOP ;  /* 0x0000000000007918 */ /* 0x000fe20000000000 */
[----:B------:R0:W1:Y:S01]  /*0970*/  @!UP2 SYNCS.EXCH.64 URZ, [UR9+0x1d0], UR6 ;  /* 0x0001d006093fa5b2 */ /* 0x0000620008000100 */
[----:B------:R0:W1:Y:S01]  /*0980*/  @!UP3 SYNCS.EXCH.64 URZ, [UR9+0x1d8], UR6 ;  /* 0x0001d806093fb5b2 */ /* 0x0000620008000100 */
[----:B------:R0:W1:Y:S01]  /*0990*/  @!UP4 SYNCS.EXCH.64 URZ, [UR9+0x1e0], UR6 ;  /* 0x0001e006093fc5b2 */ /* 0x0000620008000100 */
[----:B------:R0:W1:Y:S01]  /*09a0*/  @!UP5 SYNCS.EXCH.64 URZ, [UR9+0x1e8], UR6 ;  /* 0x0001e806093fd5b2 */ /* 0x0000620008000100 */
[----:B------:R-:W-:Y:S01]  /*09b0*/  NOP ;  /* 0x0000000000007918 */ /* 0x000fe20000000000 */
[----:B-1----:R-:W-:Y:S06]  /*09c0*/  BAR.SYNC.DEFER_BLOCKING 0x0 ;  /* 0x0000000000007b1d */ /* 0x002fec0000010000 */
[----:B0-2---:R-:W-:Y:S05]  /*09d0*/  @!P1 BRA `(.L_x_4) ;  /* 0x00000000001c9947 */ /* 0x005fea0003800000 */
[----:B------:R-:W0:Y:S02]  /*09e0*/  LDC.64 R6, c[0x0][0x598] ;  /* 0x00016600ff067b82 */ /* 0x000e240000000a00 */
[----:B0-----:R-:W2:Y:S02]  /*09f0*/  LDG.E.64 R6, desc[UR36][R6.64] ;  /* 0x0000002406067981 */ /* 0x001ea4000c1e1b00 */
[----:B--2---:R-:W-:-:S04]  /*0a00*/  ISETP.NE.U32.AND P0, PT, R6, RZ, PT ;  /* 0x000000ff0600720c */ /* 0x004fc80003f05070 */
[----:B------:R-:W-:-:S13]  /*0a10*/  ISETP.NE.AND.EX P0, PT, R7, RZ, PT, P0 ;  /* 0x000000ff0700720c */ /* 0x000fda0003f05300 */
[----:B------:R-:W-:Y:S05]  /*0a20*/  @!P0 BRA `(.L_x_4) ;  /* 0x0000000000088947 */ /* 0x000fea0003800000 */
[----:B------:R1:W5:Y:S01]  /*0a30*/  LD.E R56, desc[UR36][R6.64] ;  /* 0x0000002406387980 */ /* 0x000362000c101900 */
[----:B------:R-:W-:Y:S05]  /*0a40*/  BRA `(.L_x_5) ;  /* 0x0000000000247947 */ /* 0x000fea0003800000 */
.L_x_4:
[----:B------:R-:W-:Y:S02]  /*0a50*/  ULDC.64 UR4, c[0x0][0x588] ;  /* 0x0001620000047ab9 */ /* 0x000fe40000000a00 */
[----:B------:R-:W-:-:S04]  /*0a60*/  ISETP.NE.U32.AND P0, PT, RZ, UR4, PT ;  /* 0x00000004ff007c0c */ /* 0x000fc8000bf05070 */
[----:B------:R-:W-:-:S13]  /*0a70*/  ISETP.NE.AND.EX P0, PT, RZ, UR5, PT, P0 ;  /* 0x00000005ff007c0c */ /* 0x000fda000bf05300 */
[----:B------:R-:W-:Y:S05]  /*0a80*/  @!P0 BRA `(.L_x_6) ;  /* 0x00000000000c8947 */ /* 0x000fea0003800000 */
[----:B------:R-:W0:Y:S02]  /*0a90*/  LDC.64 R56, c[0x0][0x588] ;  /* 0x00016200ff387b82 */ /* 0x000e240000000a00 */
[----:B0-----:R0:W5:Y:S01]  /*0aa0*/  LDG.E R56, desc[UR36][R56.64] ;  /* 0x0000002438387981 */ /* 0x001162000c1e1900 */
[----:B------:R-:W-:Y:S05]  /*0ab0*/  BRA `(.L_x_5) ;  /* 0x0000000000087947 */ /* 0x000fea0003800000 */
.L_x_6:
[----:B------:R-:W-:Y:S02]  /*0ac0*/  ULDC UR4, c[0x0][0x580] ;  /* 0x0001600000047ab9 */ /* 0x000fe40000000800 */
[----:B------:R-:W-:-:S07]  /*0ad0*/  IMAD.U32 R56, RZ, RZ, UR4 ;  /* 0x00000004ff387e24 */ /* 0x000fce000f8e00ff */
.L_x_5:
[----:B------:R-:W-:Y:S02]  /*0ae0*/  ULDC.64 UR4, c[0x0][0x5a0] ;  /* 0x0001680000047ab9 */ /* 0x000fe40000000a00 */
[----:B------:R-:W-:-:S04]  /*0af0*/  ISETP.NE.U32.AND P0, PT, RZ, UR4, PT ;  /* 0x00000004ff007c0c */ /* 0x000fc8000bf05070 */
[----:B------:R-:W-:-:S13]  /*0b00*/  ISETP.NE.AND.EX P0, PT, RZ, UR5, PT, P0 ;  /* 0x00000005ff007c0c */ /* 0x000fda000bf05300 */
[----:B------:R-:W-:Y:S05]  /*0b10*/  @!P0 BRA `(.L_x_7) ;  /* 0x00000000001c8947 */ /* 0x000fea0003800000 */
[----:B-1----:R-:W1:Y:S02]  /*0b20*/  LDC.64 R6, c[0x0][0x5a0] ;  /* 0x00016800ff067b82 */ /* 0x002e640000000a00 */
[----:B-1----:R-:W2:Y:S02]  /*0b30*/  LDG.E.64 R6, desc[UR36][R6.64] ;  /* 0x0000002406067981 */ /* 0x002ea4000c1e1b00 */
[----:B--2---:R-:W-:-:S04]  /*0b40*/  ISETP.NE.U32.AND P0, PT, R6, RZ, PT ;  /* 0x000000ff0600720c */ /* 0x004fc80003f05070 */
[----:B------:R-:W-:-:S13]  /*0b50*/  ISETP.NE.AND.EX P0, PT, R7, RZ, PT, P0 ;  /* 0x000000ff0700720c */ /* 0x000fda0003f05300 */
[----:B------:R-:W-:Y:S05]  /*0b60*/  @!P0 BRA `(.L_x_7) ;  /* 0x0000000000088947 */ /* 0x000fea0003800000 */
[----:B0-----:R2:W5:Y:S01]  /*0b70*/  LD.E R57, desc[UR36][R6.64] ;  /* 0x0000002406397980 */ /* 0x001562000c101900 */
[----:B------:R-:W-:Y:S05]  /*0b80*/  BRA `(.L_x_8) ;  /* 0x0000000000247947 */ /* 0x000fea0003800000 */
.L_x_7:
[----:B------:R-:W-:Y:S02]  /*0b90*/  ULDC.64 UR4, c[0x0][0x590] ;  /* 0x0001640000047ab9 */ /* 0x000fe40000000a00 */
[----:B------:R-:W-:-:S04]  /*0ba0*/  ISETP.NE.U32.AND P0, PT, RZ, UR4, PT ;  /* 0x00000004ff007c0c */ /* 0x000fc8000bf05070 */
[----:B------:R-:W-:-:S13]  /*0bb0*/  ISETP.NE.AND.EX P0, PT, RZ, UR5, PT, P0 ;  /* 0x00000005ff007c0c */ /* 0x000fda000bf05300 */
[----:B------:R-:W-:Y:S05]  /*0bc0*/  @!P0 BRA `(.L_x_9) ;  /* 0x00000000000c8947 */ /* 0x000fea0003800000 */
[----:B-1----:R-:W0:Y:S02]  /*0bd0*/  LDC.64 R6, c[0x0][0x590] ;  /* 0x00016400ff067b82 */ /* 0x002e240000000a00 */
[----:B0-----:R0:W5:Y:S01]  /*0be0*/  LDG.E R57, desc[UR36][R6.64] ;  /* 0x0000002406397981 */ /* 0x001162000c1e1900 */
[----:B------:R-:W-:Y:S05]  /*0bf0*/  BRA `(.L_x_8) ;  /* 0x0000000000087947 */ /* 0x000fea0003800000 */
.L_x_9:
[----:B------:R-:W-:Y:S02]  /*0c00*/  ULDC UR4, c[0x0][0x584] ;  /* 0x0001610000047ab9 */ /* 0x000fe40000000800 */
[----:B0-----:R-:W-:-:S07]  /*0c10*/  IMAD.U32 R57, RZ, RZ, UR4 ;  /* 0x00000004ff397e24 */ /* 0x001fce000f8e00ff */
.L_x_8:
[----:B------:R-:W3:Y:S01]  /*0c20*/  LDC R2, c[0x0][0x65c] ;  /* 0x00019700ff027b82 */ /* 0x000ee20000000800 */
[----:B------:R-:W4:Y:S01]  /*0c30*/  S2R R14, SR_CTAID.Y ;  /* 0x00000000000e7919 */ /* 0x000f220000002600 */
[----:B------:R-:W-:Y:S01]  /*0c40*/  ULDC UR6, c[0x0][0x28c] ;  /* 0x0000a30000067ab9 */ /* 0x000fe20000000800 */
[----:B------:R-:W-:Y:S01]  /*0c50*/  ISETP.NE.AND P0, PT, R8, 0x2, PT ;  /* 0x000000020800780c */ /* 0x000fe20003f05270 */
[----:B------:R-:W-:Y:S01]  /*0c60*/  UIADD3 UR6, UR6, 0x1f, URZ ;  /* 0x0000001f06067890 */ /* 0x000fe2000fffe03f */
[----:B012---:R-:W0:Y:S01]  /*0c70*/  S2R R6, SR_CTAID.X ;  /* 0x0000000000067919 */ /* 0x007e220000002500 */
[----:B------:R-:W-:Y:S01]  /*0c80*/  IMAD.MOV.U32 R7, RZ, RZ, RZ ;  /* 0x000000ffff077224 */ /* 0x000fe200078e00ff */
[----:B------:R-:W-:Y:S01]  /*0c90*/  UMOV UR39, URZ ;  /* 0x0000003f00277c82 */ /* 0x000fe20008000000 */
[----:B------:R-:W-:Y:S01]  /*0ca0*/  USHF.R.S32.HI UR7, URZ, 0x1f, UR6 ;  /* 0x0000001f3f077899 */ /* 0x000fe20008011406 */
[----:B------:R-:W-:Y:S01]  /*0cb0*/  UMOV UR38, URZ ;  /* 0x0000003f00267c82 */ /* 0x000fe20008000000 */
[----:B------:R-:W-:-:S02]  /*0cc0*/  ULDC.64 UR8, c[0x0][0x650] ;  /* 0x0001940000087ab9 */ /* 0x000fc40000000a00 */
[----:B------:R-:W-:-:S04]  /*0cd0*/  ULEA.HI UR7, UR7, UR6, URZ, 0x5 ;  /* 0x0000000607077291 */ /* 0x000fc8000f8f283f */
[----:B------:R-:W-:Y:S01]  /*0ce0*/  USHF.R.S32.HI UR40, URZ, 0x5, UR7 ;  /* 0x000000053f287899 */ /* 0x000fe20008011407 */
[----:B---3--:R-:W-:-:S13]  /*0cf0*/  ISETP.NE.AND P1, PT, R2, 0x1, PT ;  /* 0x000000010200780c */ /* 0x008fda0003f25270 */
[----:B------:R-:W0:Y:S01]  /*0d00*/  @P1 LDC R19, c[0x0][0x10] ;  /* 0x00000400ff131b82 */ /* 0x000e220000000800 */
[----:B----4-:R-:W-:Y:S02]  /*0d10*/  @P1 IMAD.MOV.U32 R8, RZ, RZ, R14 ;  /* 0x000000ffff081224 */ /* 0x010fe400078e000e */
[----:B------:R-:W-:Y:S02]  /*0d20*/  @P1 IMAD.MOV.U32 R9, RZ, RZ, RZ ;  /* 0x000000ffff091224 */ /* 0x000fe400078e00ff */
[----:B------:R-:W-:-:S03]  /*0d30*/  @P1 IMAD.MOV.U32 R17, RZ, RZ, RZ ;  /* 0x000000ffff111224 */ /* 0x000fc600078e00ff */
[----:B------:R-:W1:Y:S01]  /*0d40*/  @!P1 LDC R11, c[0x0][0xc] ;  /* 0x00000300ff0b9b82 */ /* 0x000e620000000800 */
[----:B------:R-:W-:Y:S01]  /*0d50*/  ULDC UR4, c[0x0][0xc] ;  /* 0x0000030000047ab9 */ /* 0x000fe20000000800 */
[----:B------:R-:W-:Y:S02]  /*0d60*/  ULDC UR5, c[0x0][0x10] ;  /* 0x0000040000057ab9 */ /* 0x000fe40000000800 */
[----:B------:R-:W-:-:S04]  /*0d70*/  UIMAD.WIDE.U32 UR4, UR4, UR5, URZ ;  /* 0x00000005040472a5 */ /* 0x000fc8000f8e003f */
[----:B------:R-:W2:Y:S01]  /*0d80*/  LDC R2, c[0x0][0x14] ;  /* 0x00000500ff027b82 */ /* 0x000ea20000000800 */
[----:B0-----:R-:W-:-:S04]  /*0d90*/  @P1 IMAD.WIDE.U32 R18, R6, R19, R8 ;  /* 0x0000001306121225 */ /* 0x001fc800078e0008 */
[----:B------:R-:W-:Y:S02]  /*0da0*/  @P1 IMAD.IADD R17, R19, 0x1, R17 ;  /* 0x0000000113111824 */ /* 0x000fe400078e0211 */
[----:B-1----:R-:W-:-:S04]  /*0db0*/  @!P1 IMAD.WIDE.U32 R8, R11, R14, R6 ;  /* 0x0000000e0b089225 */ /* 0x002fc800078e0006 */
[----:B------:R-:W-:Y:S02]  /*0dc0*/  @!P1 IMAD.MOV.U32 R18, RZ, RZ, R8 ;  /* 0x000000ffff129224 */ /* 0x000fe400078e0008 */
[----:B------:R-:W-:Y:S02]  /*0dd0*/  @!P1 IMAD.MOV.U32 R17, RZ, RZ, R9 ;  /* 0x000000ffff119224 */ /* 0x000fe400078e0009 */
[----:B--2---:R-:W-:-:S04]  /*0de0*/  IMAD.WIDE.U32 R12, R2, UR4, RZ ;  /* 0x00000004020c7c25 */ /* 0x004fc8000f8e00ff */
[----:B------:R-:W-:Y:S01]  /*0df0*/  IMAD R23, R2, UR5, RZ ;  /* 0x0000000502177c24 */ /* 0x000fe2000f8e02ff */
[----:B------:R0:W-:Y:S03]  /*0e00*/  STL.64 [R1], R12 ;  /* 0x0000000c01007387 */ /* 0x0001e60000100a00 */
[----:B------:R-:W-:Y:S01]  /*0e10*/  IMAD.IADD R23, R13, 0x1, R23 ;  /* 0x000000010d177824 */ /* 0x000fe200078e0217 */
[----:B------:R-:W-:Y:S06]  /*0e20*/  @P0 BRA `(.L_x_10) ;  /* 0x0000000000200947 */ /* 0x000fec0003800000 */
[----:B------:R-:W-:Y:S01]  /*0e30*/  UISETP.GE.U32.AND UP0, UPT, UR40, 0x1c, UPT ;  /* 0x0000001c2800788c */ /* 0x000fe2000bf06070 */
[----:B------:R-:W-:Y:S01]  /*0e40*/  IADD3 R18, P0, R18, R12, RZ ;  /* 0x0000000c12127210 */ /* 0x000fe20007f1e0ff */
[----:B------:R-:W-:Y:S01]  /*0e50*/  USHF.R.U32.HI UR4, URZ, 0x2, UR40 ;  /* 0x000000023f047899 */ /* 0x000fe20008011628 */
[----:B------:R-:W-:-:S03]  /*0e60*/  UMOV UR38, URZ ;  /* 0x0000003f00267c82 */ /* 0x000fc60008000000 */
[----:B------:R-:W-:Y:S01]  /*0e70*/  UIMAD.WIDE.U32 UR4, UR4, 0x24924925, URZ ;  /* 0x24924925040478a5 */ /* 0x000fe2000f8e003f */
[----:B------:R-:W-:-:S03]  /*0e80*/  IMAD.X R17, R23, 0x1, R17, P0 ;  /* 0x0000000117117824 */ /* 0x000fc600000e0611 */
[----:B------:R-:W-:Y:S02]  /*0e90*/  UIMAD UR39, UR5, -0x1c, UR40 ;  /* 0xffffffe4052778a4 */ /* 0x000fe4000f8e0228 */
[----:B------:R-:W-:-:S12]  /*0ea0*/  @UP0 ULOP3.LUT UR38, UR5, 0x1, URZ, 0xc0, !UPT ;  /* 0x0000000105260892 */ /* 0x000fd8000f8ec03f */
.L_x_10:
[----:B------:R-:W-:Y:S01]  /*0eb0*/  ISETP.GE.U32.AND P0, PT, R18, UR8, PT ;  /* 0x0000000812007c0c */ /* 0x000fe2000bf06070 */
[----:B------:R-:W-:Y:S01]  /*0ec0*/  IMAD.MOV.U32 R19, RZ, RZ, -0x1 ;  /* 0xffffffffff137424 */ /* 0x000fe200078e00ff */
[----:B------:R-:W-:Y:S01]  /*0ed0*/  PRMT R8, RZ, 0x7610, R8 ;  /* 0x00007610ff087816 */ /* 0x000fe20000000008 */
[----:B------:R-:W-:Y:S01]  /*0ee0*/  IMAD.MOV.U32 R22, RZ, RZ, -0x1 ;  /* 0xffffffffff167424 */ /* 0x000fe200078e00ff */
[----:B------:R-:W-:Y:S01]  /*0ef0*/  ISETP.GE.U32.AND.EX P0, PT, R17, UR9, PT, P0 ;  /* 0x0000000911007c0c */ /* 0x000fe2000bf06100 */
[----:B------:R-:W-:-:S12]  /*0f00*/  IMAD.MOV.U32 R2, RZ, RZ, -0x1 ;  /* 0xffffffffff027424 */ /* 0x000fd800078e00ff */
[----:B------:R-:W-:Y:S05]  /*0f10*/  @P0 BRA `(.L_x_11) ;  /* 0x00000004005c0947 */ /* 0x000fea0003800000 */
[----:B------:R-:W1:Y:S01]  /*0f20*/  LDC.64 R20, c[0x0][0x628] ;  /* 0x00018a00ff147b82 */ /* 0x000e620000000a00 */
[----:B------:R-:W-:Y:S02]  /*0f30*/  IMAD.MOV.U32 R8, RZ, RZ, R18 ;  /* 0x000000ffff087224 */ /* 0x000fe400078e0012 */
[----:B------:R-:W-:-:S05]  /*0f40*/  IMAD.MOV.U32 R9, RZ, RZ, R17 ;  /* 0x000000ffff097224 */ /* 0x000fca00078e0011 */
[----:B------:R-:W2:Y:S08]  /*0f50*/  LDC R2, c[0x0][0x630] ;  /* 0x00018c00ff027b82 */ /* 0x000eb00000000800 */
[----:B------:R-:W3:Y:S01]  /*0f60*/  LDC.64 R24, c[0x0][0x620] ;  /* 0x00018800ff187b82 */ /* 0x000ee20000000a00 */
[----:B-1----:R-:W-:-:S04]  /*0f70*/  ISETP.NE.U32.AND P0, PT, R20, RZ, PT ;  /* 0x000000ff1400720c */ /* 0x002fc80003f05070 */
[----:B------:R-:W-:-:S13]  /*0f80*/  ISETP.NE.AND.EX P0, PT, R21, RZ, PT, P0 ;  /* 0x000000ff1500720c */ /* 0x000fda0003f05300 */
[----:B--23--:R-:W-:Y:S05]  /*0f90*/  @!P0 BRA `(.L_x_12) ;  /* 0x0000000000288947 */ /* 0x00cfea0003800000 */
[----:B0-----:R-:W0:Y:S02]  /*0fa0*/  LDC R13, c[0x0][0x634] ;  /* 0x00018d00ff0d7b82 */ /* 0x001e240000000800 */
[----:B0-----:R-:W-:-:S05]  /*0fb0*/  IADD3 R13, P0, R18, R13, RZ ;  /* 0x0000000d120d7210 */ /* 0x001fca0007f1e0ff */
[----:B------:R-:W-:-:S04]  /*0fc0*/  IMAD.X R15, RZ, RZ, R17, P0 ;  /* 0x000000ffff0f7224 */ /* 0x000fc800000e0611 */
[----:B------:R-:W-:-:S04]  /*0fd0*/  IMAD.WIDE.U32 R8, R15, R20, RZ ;  /* 0x000000140f087225 */ /* 0x000fc800078e00ff */
[----:B------:R-:W-:-:S04]  /*0fe0*/  IMAD.WIDE.U32 R10, P0, R13, R21, R8 ;  /* 0x000000150d0a7225 */ /* 0x000fc80007800008 */
[----:B------:R-:W-:-:S04]  /*0ff0*/  IMAD.WIDE.U32 R8, R13, R20, RZ ;  /* 0x000000140d087225 */ /* 0x000fc800078e00ff */
[----:B------:R-:W-:Y:S01]  /*1000*/  IMAD.X R13, RZ, RZ, RZ, P0 ;  /* 0x000000ffff0d7224 */ /* 0x000fe200000e06ff */
[----:B------:R-:W-:Y:S01]  /*1010*/  IADD3 RZ, P0, R9, R10, RZ ;  /* 0x0000000a09ff7210 */ /* 0x000fe20007f1e0ff */
[----:B------:R-:W-:-:S04]  /*1020*/  IMAD.MOV.U32 R12, RZ, RZ, R11 ;  /* 0x000000ffff0c7224 */ /* 0x000fc800078e000b */
[----:B------:R-:W-:-:S08]  /*1030*/  IMAD.WIDE.U32.X R8, R15, R21, R12, P0 ;  /* 0x000000150f087225 */ /* 0x000fd000000e040c */
.L_x_12:
[-CC-:B------:R-:W-:Y:S01]  /*1040*/  SHF.R.U64 R31, R8, R2.reuse, R9.reuse ;  /* 0x00000002081f7219 */ /* 0x180fe20000001209 */
[----:B0-----:R-:W0:Y:S01]  /*1050*/  LDC R12, c[0x0][0x618] ;  /* 0x00018600ff0c7b82 */ /* 0x001e220000000800 */
[----:B------:R-:W-:Y:S01]  /*1060*/  SHF.R.U32.HI R7, RZ, R2, R9 ;  /* 0x00000002ff077219 */ /* 0x000fe20000011609 */
[----:B------:R-:W-:Y:S01]  /*1070*/  ULDC UR4, c[0x0][0x150] ;  /* 0x0000540000047ab9 */ /* 0x000fe20000000800 */
[----:B------:R-:W-:Y:S01]  /*1080*/  IADD3 R11, P0, RZ, -R31, RZ ;  /* 0x8000001fff0b7210 */ /* 0x000fe20007f1e0ff */
[----:B------:R-:W-:Y:S01]  /*1090*/  IMAD.MOV.U32 R19, RZ, RZ, R17 ;  /* 0x000000ffff137224 */ /* 0x000fe200078e0011 */
[----:B------:R-:W-:-:S03]  /*10a0*/  I2FP.F32.U32 R2, R6 ;  /* 0x0000000600027245 */ /* 0x000fc60000201000 */
[----:B------:R-:W1:Y:S01]  /*10b0*/  LDC.64 R26, c[0x0][0x640] ;  /* 0x00019000ff1a7b82 */ /* 0x000e620000000a00 */
[----:B------:R-:W-:Y:S02]  /*10c0*/  IMAD.X R13, RZ, RZ, ~R7, P0 ;  /* 0x000000ffff0d7224 */ /* 0x000fe400000e0e07 */
[----:B------:R-:W-:Y:S01]  /*10d0*/  FMUL R2, R2, UR4 ;  /* 0x0000000402027c20 */ /* 0x000fe20008400000 */
[----:B------:R-:W-:Y:S01]  /*10e0*/  IMAD.WIDE.U32 R8, R11, R24, R18 ;  /* 0x000000180b087225 */ /* 0x000fe200078e0012 */
[----:B------:R-:W-:-:S03]  /*10f0*/  ULDC UR4, c[0x0][0x154] ;  /* 0x0000550000047ab9 */ /* 0x000fc60000000800 */
[----:B------:R-:W-:Y:S01]  /*1100*/  IMAD R10, R13, R24, RZ ;  /* 0x000000180d0a7224 */ /* 0x000fe200078e02ff */
[----:B------:R-:W2:Y:S01]  /*1110*/  LDC R7, c[0x0][0x144] ;  /* 0x00005100ff077b82 */ /* 0x000ea20000000800 */
[----:B------:R-:W3:Y:S02]  /*1120*/  F2I.U32.TRUNC.NTZ R2, R2 ;  /* 0x0000000200027305 */ /* 0x000ee4000020f000 */
[----:B------:R-:W-:-:S04]  /*1130*/  IMAD R11, R11, R25, R10 ;  /* 0x000000190b0b7224 */ /* 0x000fc800078e020a */
[----:B------:R-:W-:Y:S01]  /*1140*/  IMAD.IADD R9, R9, 0x1, R11 ;  /* 0x0000000109097824 */ /* 0x000fe200078e020b */
[----:B------:R-:W4:Y:S01]  /*1150*/  LDC R22, c[0x0][0x608] ;  /* 0x00018200ff167b82 */ /* 0x000f220000000800 */
[----:B------:R-:W-:-:S03]  /*1160*/  IMAD.MOV.U32 R11, RZ, RZ, -0x1 ;  /* 0xffffffffff0b7424 */ /* 0x000fc600078e00ff */
[--C-:B0-----:R-:W-:Y:S02]  /*1170*/  SHF.R.U64 R20, R8, R12, R9.reuse ;  /* 0x0000000c08147219 */ /* 0x101fe40000001209 */
[----:B------:R-:W-:Y:S02]  /*1180*/  I2FP.F32.U32 R8, R14 ;  /* 0x0000000e00087245 */ /* 0x000fe40000201000 */
[----:B------:R-:W0:Y:S01]  /*1190*/  LDC R24, c[0x0][0x658] ;  /* 0x00019600ff187b82 */ /* 0x000e220000000800 */
[----:B-1----:R-:W-:Y:S01]  /*11a0*/  ISETP.NE.U32.AND P0, PT, R26, RZ, PT ;  /* 0x000000ff1a00720c */ /* 0x002fe20003f05070 */
[----:B---3--:R-:W-:Y:S02]  /*11b0*/  IMAD.MOV R10, RZ, RZ, -R2 ;  /* 0x000000ffff0a7224 */ /* 0x008fe400078e0a02 */
[----:B------:R-:W-:Y:S01]  /*11c0*/  FMUL R8, R8, UR4 ;  /* 0x0000000408087c20 */ /* 0x000fe20008400000 */
[----:B------:R-:W-:Y:S02]  /*11d0*/  SHF.R.U32.HI R9, RZ, R12, R9 ;  /* 0x0000000cff097219 */ /* 0x000fe40000011609 */
[----:B------:R-:W-:Y:S01]  /*11e0*/  ISETP.NE.AND.EX P0, PT, R27, RZ, PT, P0 ;  /* 0x000000ff1b00720c */ /* 0x000fe20003f05300 */
[----:B------:R1:W3:Y:S01]  /*11f0*/  F2I.U32.TRUNC.NTZ R15, R8 ;  /* 0x00000008000f7305 */ /* 0x0002e2000020f000 */
[----:B------:R-:W1:Y:S01]  /*1200*/  LDC R19, c[0x0][0x148] ;  /* 0x00005200ff137b82 */ /* 0x000e620000000800 */
[----:B--2---:R-:W-:-:S07]  /*1210*/  IMAD R2, R7, R10, R6 ;  /* 0x0000000a07027224 */ /* 0x004fce00078e0206 */
[----:B------:R-:W2:Y:S01]  /*1220*/  LDC R25, c[0x0][0x600] ;  /* 0x00018000ff197b82 */ /* 0x000ea20000000800 */
[-CC-:B----4-:R-:W-:Y:S02]  /*1230*/  SHF.R.U64 R32, R20, R22.reuse, R9.reuse ;  /* 0x0000001614207219 */ /* 0x190fe40000001209 */
[----:B------:R-:W-:Y:S01]  /*1240*/  SHF.R.U32.HI R7, RZ, R22, R9 ;  /* 0x00000016ff077219 */ /* 0x000fe20000011609 */
[----:B------:R-:W-:-:S04]  /*1250*/  IMAD.MOV.U32 R9, RZ, RZ, 0x1 ;  /* 0x00000001ff097424 */ /* 0x000fc800078e00ff */
[----:B------:R-:W4:Y:S01]  /*1260*/  LDC R28, c[0x0][0x648] ;  /* 0x00019200ff1c7b82 */ /* 0x000f220000000800 */
[-C--:B0-----:R-:W-:Y:S02]  /*1270*/  SHF.L.U32 R6, R11, R24.reuse, RZ ;  /* 0x000000180b067219 */ /* 0x081fe400000006ff */
[--C-:B------:R-:W-:Y:S02]  /*1280*/  SHF.R.U64 R22, R32, R24, R7.reuse ;  /* 0x0000001820167219 */ /* 0x100fe40000001207 */
[----:B------:R-:W-:Y:S02]  /*1290*/  LOP3.LUT R13, RZ, R6, RZ, 0x33, !PT ;  /* 0x00000006ff0d7212 */ /* 0x000fe400078e33ff */
[-C--:B------:R-:W-:Y:S01]  /*12a0*/  SHF.R.U32.HI R7, RZ, R24.reuse, R7 ;  /* 0x00000018ff077219 */ /* 0x080fe20000011607 */
[----:B------:R-:W0:Y:S01]  /*12b0*/  LDC R29, c[0x0][0x638] ;  /* 0x00018e00ff1d7b82 */ /* 0x000e220000000800 */
[----:B------:R-:W-:Y:S01]  /*12c0*/  SHF.L.U32 R12, R9, R24, RZ ;  /* 0x00000018090c7219 */ /* 0x000fe200000006ff */
[----:B------:R-:W-:-:S06]  /*12d0*/  IMAD.MOV.U32 R6, RZ, RZ, R22 ;  /* 0x000000ffff067224 */ /* 0x000fcc00078e0016 */
[----:B------:R-:W0:Y:S01]  /*12e0*/  LDC R30, c[0x0][0x610] ;  /* 0x00018400ff1e7b82 */ /* 0x000e220000000800 */
[----:B-1-3--:R-:W-:Y:S05]  /*12f0*/  @!P0 BRA `(.L_x_13) ;  /* 0x0000000000288947 */ /* 0x00afea0003800000 */
[----:B------:R-:W1:Y:S02]  /*1300*/  LDC R11, c[0x0][0x64c] ;  /* 0x00019300ff0b7b82 */ /* 0x000e640000000800 */
[----:B-1----:R-:W-:-:S05]  /*1310*/  IADD3 R11, P0, R22, R11, RZ ;  /* 0x0000000b160b7210 */ /* 0x002fca0007f1e0ff */
        /* <DEDUP_REMOVED lines=8> */
.L_x_13:
[----:B----4-:R-:W-:Y:S01]  /*13a0*/  SHF.R.U64 R6, R6, R28, R7 ;  /* 0x0000001c06067219 */ /* 0x010fe20000001207 */
[----:B--2---:R-:W-:Y:S01]  /*13b0*/  VIADD R7, R25, 0xffffffff ;  /* 0xffffffff19077836 */ /* 0x004fe20000000000 */
[----:B------:R-:W-:Y:S01]  /*13c0*/  LOP3.LUT R13, R32, R13, RZ, 0xc0, !PT ;  /* 0x0000000d200d7212 */ /* 0x000fe200078ec0ff */
[----:B------:R-:W-:Y:S02]  /*13d0*/  IMAD.MOV R15, RZ, RZ, -R15 ;  /* 0x000000ffff0f7224 */ /* 0x000fe400078e0a0f */
[----:B------:R-:W-:Y:S01]  /*13e0*/  IMAD.MOV R8, RZ, RZ, -R6 ;  /* 0x000000ffff087224 */ /* 0x000fe200078e0a06 */
[----:B------:R-:W-:Y:S01]  /*13f0*/  LOP3.LUT R7, R20, R7, RZ, 0xc0, !PT ;  /* 0x0000000714077212 */ /* 0x000fe200078ec0ff */
[----:B------:R-:W-:Y:S02]  /*1400*/  IMAD R13, R12, R6, R13 ;  /* 0x000000060c0d7224 */ /* 0x000fe400078e020d */
[----:B------:R-:W-:Y:S02]  /*1410*/  @P1 IMAD R2, R19, R15, R14 ;  /* 0x0000000f13021224 */ /* 0x000fe400078e020e */
[----:B0-----:R-:W-:-:S02]  /*1420*/  IMAD R6, R8, R29, R22 ;  /* 0x0000001d08067224 */ /* 0x001fc400078e0216 */
[----:B------:R-:W-:Y:S02]  /*1430*/  IMAD R2, R13, R30, R2 ;  /* 0x0000001e0d027224 */ /* 0x000fe400078e0202 */
[----:B------:R-:W-:Y:S02]  /*1440*/  IMAD R19, R6, R25, R7 ;  /* 0x0000001906137224 */ /* 0x000fe400078e0207 */
[----:B------:R-:W-:-:S03]  /*1450*/  IMAD.MOV.U32 R8, RZ, RZ, 0x1 ;  /* 0x00000001ff087424 */ /* 0x000fc600078e00ff */
[----:B------:R-:W-:Y:S02]  /*1460*/  SEL R22, R19, R2, !P1 ;  /* 0x0000000213167207 */ /* 0x000fe40004800000 */
[----:B------:R-:W-:Y:S01]  /*1470*/  SEL R19, R2, R19, !P1 ;  /* 0x0000001302137207 */ /* 0x000fe20004800000 */
[----:B------:R-:W-:-:S07]  /*1480*/  IMAD.MOV.U32 R2, RZ, RZ, R31 ;  /* 0x000000ffff027224 */ /* 0x000fce00078e001f */
.L_x_11:
[----:B------:R-:W-:Y:S05]  /*1490*/  @!P2 BRA `(.L_x_14) ;  /* 0x00000034008ca947 */ /* 0x000fea0003800000 */
[----:B------:R-:W-:-:S13]  /*14a0*/  ISETP.GT.U32.AND P0, PT, R33, 0x1, PT ;  /* 0x000000012100780c */ /* 0x000fda0003f04070 */
[----:B------:R-:W-:Y:S05]  /*14b0*/  @P0 EXIT ;  /* 0x000000000000094d */ /* 0x000fea0003800000 */
.L_x_15:
[----:B------:R-:W-:-:S08]  /*14c0*/  NOP ;  /* 0x0000000000007918 */ /* 0x000fd00000000000 */
[----:B------:R-:W1:Y:S02]  /*14d0*/  USETMAXREG.TRY_ALLOC.CTAPOOL UP0, 0xe8 ;  /* 0x000000e8000079c8 */ /* 0x000e640008000600 */
[----:B-1----:R-:W-:-:S13]  /*14e0*/  PLOP3.LUT P0, PT, PT, PT, UP0, 0x80, 0x0 ;  /* 0x000000000000781c */ /* 0x002fda0003f0f008 */
[----:B------:R-:W-:Y:S05]  /*14f0*/  @!P0 BRA `(.L_x_15) ;  /* 0xfffffffc00f08947 */ /* 0x000fea000383ffff */
[----:B------:R-:W-:-:S13]  /*1500*/  LOP3.LUT P0, RZ, R8, 0xff, RZ, 0xc0, !PT ;  /* 0x000000ff08ff7812 */ /* 0x000fda000780c0ff */
[----:B------:R-:W-:Y:S05]  /*1510*/  @!P0 EXIT ;  /* 0x000000000000894d */ /* 0x000fea0003800000 */
[----:B------:R-:W1:Y:S01]  /*1520*/  S2UR UR4, SR_CgaCtaId ;  /* 0x00000000000479c3 */ /* 0x000e620000008800 */
[----:B------:R-:W-:Y:S01]  /*1530*/  VIADD R6, R5, 0xffffffff ;  /* 0xffffffff05067836 */ /* 0x000fe20000000000 */
[----:B------:R-:W-:Y:S01]  /*1540*/  SHF.R.S32.HI R0, RZ, 0x1f, R3 ;  /* 0x0000001fff007819 */ /* 0x000fe20000011403 */
[----:B------:R-:W-:Y:S01]  /*1550*/  UMOV UR41, 0x400 ;  /* 0x0000040000297882 */ /* 0x000fe20000000000 */
[----:B------:R-:W-:Y:S01]  /*1560*/  UISETP.LT.AND UP0, UPT, UR40, 0x1, UPT ;  /* 0x000000012800788c */ /* 0x000fe2000bf01270 */
[----:B------:R-:W-:Y:S01]  /*1570*/  LOP3.LUT R70, R16, 0x1, RZ, 0xfc, !PT ;  /* 0x0000000110467812 */ /* 0x000fe200078efcff */
[----:B------:R-:W-:Y:S01]  /*1580*/  ULDC UR6, c[0x0][0x284] ;  /* 0x0000a10000067ab9 */ /* 0x000fe20000000800 */
[----:B------:R-:W-:Y:S01]  /*1590*/  R2UR UR42, R6 ;  /* 0x00000000062a72ca */ /* 0x000fe200000e0000 */
[----:B------:R-:W-:Y:S01]  /*15a0*/  USEL UR43, UR40, 0x1, UP0 ;  /* 0x00000001282b7887 */ /* 0x000fe20008000000 */
[CC--:B------:R-:W-:Y:S01]  /*15b0*/  LEA.HI R4, R0.reuse, R3.reuse, RZ, 0x2 ;  /* 0x0000000300047211 */ /* 0x0c0fe200078f10ff */
[----:B------:R-:W-:Y:S01]  /*15c0*/  USHF.L.U32 UR46, UR40, 0x1, URZ ;  /* 0x00000001282e7899 */ /* 0x000fe2000800063f */
[----:B------:R-:W-:Y:S01]  /*15d0*/  LEA.HI R0, R0, R3, RZ, 0x5 ;  /* 0x0000000300007211 */ /* 0x000fe200078f28ff */
[----:B------:R-:W-:Y:S01]  /*15e0*/  UIADD3 UR43, -UR43, UR40, URZ ;  /* 0x000000282b2b7290 */ /* 0x000fe2000fffe13f */
[----:B------:R-:W-:-:S02]  /*15f0*/  SHF.R.S32.HI R58, RZ, 0x2, R4 ;  /* 0x00000002ff3a7819 */ /* 0x000fc40000011404 */
[----:B------:R-:W-:Y:S02]  /*1600*/  SHF.R.S32.HI R5, RZ, 0x1f, R4 ;  /* 0x0000001fff057819 */ /* 0x000fe40000011404 */
[----:B------:R-:W-:Y:S02]  /*1610*/  LOP3.LUT R60, R4, 0xfffffffc, RZ, 0xc0, !PT ;  /* 0xfffffffc043c7812 */ /* 0x000fe400078ec0ff */
[----:B------:R-:W-:Y:S01]  /*1620*/  LEA.HI R5, R5, R58, RZ, 0x3 ;  /* 0x0000003a05057211 */ /* 0x000fe200078f18ff */
[----:B------:R-:W-:Y:S01]  /*1630*/  USHF.L.U32 UR42, UR42, 0x3, URZ ;  /* 0x000000032a2a7899 */ /* 0x000fe2000800063f */
[----:B------:R-:W-:Y:S01]  /*1640*/  ISETP.NE.AND P0, PT, R6, RZ, PT ;  /* 0x000000ff0600720c */ /* 0x000fe20003f05270 */
[----:B------:R-:W-:Y:S01]  /*1650*/  IMAD.IADD R60, R3, 0x1, -R60 ;  /* 0x00000001033c7824 */ /* 0x000fe200078e0a3c */
[----:B------:R-:W-:Y:S01]  /*1660*/  LOP3.LUT R5, R5, 0xfffffff8, RZ, 0xc0, !PT ;  /* 0xfffffff805057812 */ /* 0x000fe200078ec0ff */
[----:B-1----:R-:W-:Y:S01]  /*1670*/  ULEA UR41, UR4, UR41, 0x18 ;  /* 0x0000002904297291 */ /* 0x002fe2000f8ec03f */
[----:B------:R-:W-:Y:S01]  /*1680*/  SEL R71, RZ, 0x1, P0 ;  /* 0x00000001ff477807 */ /* 0x000fe20000000000 */
[----:B------:R-:W-:-:S02]  /*1690*/  IMAD.U32 R62, RZ, RZ, UR42 ;  /* 0x0000002aff3e7e24 */ /* 0x000fc4000f8e00ff */
[----:B------:R-:W-:Y:S01]  /*16a0*/  UIADD3 UR47, UR41, 0x1d0, URZ ;  /* 0x000001d0292f7890 */ /* 0x000fe2000fffe03f */
[----:B------:R-:W-:Y:S01]  /*16b0*/  IMAD.IADD R58, R58, 0x1, -R5 ;  /* 0x000000013a3a7824 */ /* 0x000fe200078e0a05 */
[----:B------:R-:W-:Y:S01]  /*16c0*/  SHF.R.S32.HI R5, RZ, 0x5, R0 ;  /* 0x00000005ff057819 */ /* 0x000fe20000011400 */
[----:B------:R-:W-:Y:S01]  /*16d0*/  UIADD3 UR4, UR41, 0x1c300, URZ ;  /* 0x0001c30029047890 */ /* 0x000fe2000fffe03f */
[C---:B------:R-:W-:Y:S01]  /*16e0*/  LOP3.LUT R64, R62.reuse, 0x8, RZ, 0xc0, !PT ;  /* 0x000000083e407812 */ /* 0x040fe200078ec0ff */
[----:B------:R-:W-:Y:S01]  /*16f0*/  UIADD3 UR5, UR41, 0x300, URZ ;  /* 0x0000030029057890 */ /* 0x000fe2000fffe03f */
[--C-:B------:R-:W-:Y:S01]  /*1700*/  SHF.R.S32.HI R59, RZ, 0x1f, R58.reuse ;  /* 0x0000001fff3b7819 */ /* 0x100fe2000001143a */
[----:B------:R-:W-:Y:S01]  /*1710*/  USHF.R.U32.HI UR4, URZ, 0x4, UR4 ;  /* 0x000000043f047899 */ /* 0x000fe20008011604 */
[C-C-:B------:R-:W-:Y:S01]  /*1720*/  IMAD R65, R5.reuse, -0x10, -R58.reuse ;  /* 0xfffffff005417824 */ /* 0x140fe200078e0a3a */
[----:B------:R-:W-:Y:S01]  /*1730*/  USHF.R.U32.HI UR5, URZ, 0x4, UR5 ;  /* 0x000000043f057899 */ /* 0x000fe20008011605 */
[----:B------:R-:W-:Y:S01]  /*1740*/  IMAD.U32 R61, RZ, RZ, UR47 ;  /* 0x0000002fff3d7e24 */ /* 0x000fe2000f8e00ff */
[----:B------:R-:W-:Y:S01]  /*1750*/  ULOP3.LUT UR4, UR4, 0x3fff, URZ, 0xc0, !UPT ;  /* 0x00003fff04047892 */ /* 0x000fe2000f8ec03f */
[----:B------:R-:W-:Y:S01]  /*1760*/  IMAD.WIDE R58, R5, 0x10, R58 ;  /* 0x00000010053a7825 */ /* 0x000fe200078e023a */
[----:B------:R-:W-:Y:S01]  /*1770*/  LOP3.LUT R62, R62, 0x8, RZ, 0xc, !PT ;  /* 0x000000083e3e7812 */ /* 0x000fe200078e0cff */
[----:B------:R-:W-:Y:S01]  /*1780*/  ULOP3.LUT UR44, UR5, 0x3fff, URZ, 0xc0, !UPT ;  /* 0x00003fff052c7892 */ /* 0x000fe2000f8ec03f */
[----:B------:R-:W-:Y:S01]  /*1790*/  LOP3.LUT R64, R64, 0x18, RZ, 0x3c, !PT ;  /* 0x0000001840407812 */ /* 0x000fe200078e3cff */
[----:B------:R-:W-:Y:S01]  /*17a0*/  VIADD R63, R61, UR42 ;  /* 0x0000002a3d3f7c36 */ /* 0x000fe20008000000 */
[----:B------:R-:W-:Y:S01]  /*17b0*/  ULOP3.LUT UR45, UR4, 0x10000, URZ, 0xfc, !UPT ;  /* 0x00010000042d7892 */ /* 0x000fe2000f8efc3f */
[----:B------:R-:W-:-:S11]  /*17c0*/  VIADD R65, R65, UR6 ;  /* 0x0000000641417c36 */ /* 0x000fd60008000000 */
.L_x_99:
[----:B------:R-:W-:Y:S01]  /*17d0*/  SHF.L.U32 R0, R71, 0x1f, RZ ;  /* 0x0000001f47007819 */ /* 0x000fe200000006ff */
[----:B------:R-:W-:Y:S02]  /*17e0*/  ULDC UR4, c[0x0][0x28c] ;  /* 0x0000a30000047ab9 */ /* 0x000fe40000000800 */
[----:B------:R-:W-:Y:S01]  /*17f0*/  ISETP.LT.AND P1, PT, RZ, UR4, PT ;  /* 0x00000004ff007c0c */ /* 0x000fe2000bf21270 */
[----:B-1----:R-:W1:Y:S02]  /*1800*/  SYNCS.PHASECHK.TRANS64.TRYWAIT P0, [R61+UR42], R0 ;  /* 0x000000003d0075a7 */ /* 0x002e64000800016a */
[----:B-1-34-:R-:W-:Y:S10]  /*1810*/  @!P0 BRA `(.L_x_16) ;  /* 0x0000004c00fc8947 */ /* 0x01aff40003800000 */
.L_x_145:
[----:B------:R-:W-:Y:S05]  /*1820*/  @P1 BRA `(.L_x_17) ;  /* 0x0000000000401947 */ /* 0x000fea0003800000 */
[----:B-1----:R-:W-:Y:S01]  /*1830*/  MOV R0, 0x0 ;  /* 0x0000000000007802 */ /* 0x002fe20000000f00 */
[----:B------:R-:W-:Y:S01]  /*1840*/  ULDC.64 UR4, c[0x4][0x68] ;  /* 0x01001a0000047ab9 */ /* 0x000fe20000000a00 */
[----:B------:R-:W-:Y:S01]  /*1850*/  ULDC.64 UR6, c[0x4][0x8] ;  /* 0x0100020000067ab9 */ /* 0x000fe20000000a00 */
[----:B------:R-:W-:Y:S01]  /*1860*/  IMAD.U32 R4, RZ, RZ, UR4 ;  /* 0x00000004ff047e24 */ /* 0x000fe2000f8e00ff */
[----:B------:R1:W2:Y:S01]  /*1870*/  LDC.64 R14, c[0x4][R0] ;  /* 0x01000000000e7b82 */ /* 0x0002a20000000a00 */
[----:B------:R-:W-:Y:S01]  /*1880*/  IMAD.U32 R5, RZ, RZ, UR5 ;  /* 0x00000005ff057e24 */ /* 0x000fe2000f8e00ff */
[----:B------:R-:W-:Y:S01]  /*1890*/  ULDC.64 UR4, c[0x4][0x70] ;  /* 0x01001c0000047ab9 */ /* 0x000fe20000000a00 */
[----:B------:R-:W-:Y:S02]  /*18a0*/  IMAD.U32 R10, RZ, RZ, UR6 ;  /* 0x00000006ff0a7e24 */ /* 0x000fe4000f8e00ff */
[----:B------:R-:W-:Y:S02]  /*18b0*/  IMAD.U32 R6, RZ, RZ, UR4 ;  /* 0x00000004ff067e24 */ /* 0x000fe4000f8e00ff */
[----:B------:R-:W-:-:S02]  /*18c0*/  IMAD.U32 R7, RZ, RZ, UR5 ;  /* 0x00000005ff077e24 */ /* 0x000fc4000f8e00ff */
[----:B------:R-:W-:Y:S02]  /*18d0*/  IMAD.U32 R11, RZ, RZ, UR7 ;  /* 0x00000007ff0b7e24 */ /* 0x000fe4000f8e00ff */
[----:B------:R-:W-:Y:S02]  /*18e0*/  IMAD.MOV.U32 R8, RZ, RZ, 0x1e1 ;  /* 0x000001e1ff087424 */ /* 0x000fe400078e00ff */
[----:B0-----:R-:W-:Y:S02]  /*18f0*/  IMAD.MOV.U32 R12, RZ, RZ, 0x1 ;  /* 0x00000001ff0c7424 */ /* 0x001fe400078e00ff */
[----:B-1----:R-:W-:-:S07]  /*1900*/  IMAD.MOV.U32 R13, RZ, RZ, RZ ;  /* 0x000000ffff0d7224 */ /* 0x002fce00078e00ff */
[----:B------:R-:W-:-:S07]  /*1910*/  LEPC R20, `(.L_x_17) ;  /* 0x000000001014794e */ /* 0x000fce0000000000 */
[----:B--2--5:R-:W-:Y:S05]  /*1920*/  CALL.ABS.NOINC R14 ;  /* 0x000000000e007343 */ /* 0x024fea0003c00000 */
.L_x_17:
[----:B------:R-:W-:-:S13]  /*1930*/  ISETP.NE.AND P0, PT, R70, 0x3, PT ;  /* 0x000000034600780c */ /* 0x000fda0003f05270 */
[----:B------:R-:W-:Y:S05]  /*1940*/  @!P0 BRA `(.L_x_18) ;  /* 0x0000000000048947 */ /* 0x000fea0003800000 */
[----:B------:R-:W-:Y:S01]  /*1950*/  BPT.TRAP 0x1 ;  /* 0x000000040000795c */ /* 0x000fe20000300000 */
.L_x_18:
[----:B------:R-:W-:Y:S02]  /*1960*/  IMAD.U32 R3, RZ, RZ, UR39 ;  /* 0x00000027ff037e24 */ /* 0x000fe4000f8e00ff */
[----:B-1----:R-:W-:-:S03]  /*1970*/  IMAD.U32 R0, RZ, RZ, UR38 ;  /* 0x00000026ff007e24 */ /* 0x002fc6000f8e00ff */
[----:B------:R-:W-:Y:S02]  /*1980*/  LEA R3, R3, UR41, 0x3 ;  /* 0x0000002903037c11 */ /* 0x000fe4000f8e18ff */
[----:B------:R-:W-:-:S04]  /*1990*/  SHF.L.U32 R0, R0, 0x1f, RZ ;  /* 0x0000001f00007819 */ /* 0x000fc800000006ff */
[----:B------:R1:W2:Y:S01]  /*19a0*/  SYNCS.PHASECHK.TRANS64.TRYWAIT P1, [R3+URZ], R0 ;  /* 0x00000000030075a7 */ /* 0x0002a2000802017f */
[----:B------:R-:W-:Y:S05]  /*19b0*/  @!P0 BRA `(.L_x_19) ;  /* 0x0000000000048947 */ /* 0x000fea0003800000 */
[----:B------:R-:W-:Y:S01]  /*19c0*/  BPT.TRAP 0x1 ;  /* 0x000000040000795c */ /* 0x000fe20000300000 */
.L_x_19:
[----:B--2---:R-:W-:Y:S05]  /*19d0*/  @P1 BRA `(.L_x_20) ;  /* 0x0000000000081947 */ /* 0x004fea0003800000 */
[----:B------:R-:W2:Y:S02]  /*19e0*/  SYNCS.PHASECHK.TRANS64.TRYWAIT P1, [R3+URZ], R0 ;  /* 0x00000000030075a7 */ /* 0x000ea4000802017f */
[----:B--2---:R-:W-:Y:S05]  /*19f0*/  @!P1 BRA `(.L_x_21) ;  /* 0x0000004c00989947 */ /* 0x004fea0003800000 */
.L_x_20:
[----:B------:R-:W-:Y:S05]  /*1a00*/  WARPSYNC.ALL ;  /* 0x0000000000007948 */ /* 0x000fea0003800000 */
[----:B------:R-:W-:Y:S01]  /*1a10*/  ULEA UR4, UR39, UR44, 0x8 ;  /* 0x0000002c27047291 */ /* 0x000fe2000f8e403f */
[----:B------:R-:W-:Y:S01]  /*1a20*/  WARPGROUP.ARRIVE ;  /* 0x00000000000079c5 */ /* 0x000fe20000000000 */
[----:B------:R-:W-:Y:S01]  /*1a30*/  ULEA UR6, UR39, UR45, 0x8 ;  /* 0x0000002d27067291 */ /* 0x000fe2000f8e403f */
[----:B-12---:R-:W-:Y:S01]  /*1a40*/  IMAD.U32 R0, RZ, RZ, UR43 ;  /* 0x0000002bff007e24 */ /* 0x006fe2000f8e00ff */
[----:B------:R-:W-:Y:S01]  /*1a50*/  UMOV UR5, 0x40000040 ;  /* 0x4000004000057882 */ /* 0x000fe20000000000 */
[----:B------:R-:W-:-:S03]  /*1a60*/  UMOV UR7, 0x80000020 ;  /* 0x8000002000077882 */ /* 0x000fc60000000000 */
[----:B------:R-:W-:-:S03]  /*1a70*/  ISETP.GE.AND P1, PT, R0, 0x1, PT ;  /* 0x000000010000780c */ /* 0x000fc60003f26270 */
[----:B------:R-:W-:Y:S01]  /*1a80*/  HGMMA.64x64x16.F32.BF16 R24, gdesc[UR4].tnspA, RZ, !UPT, gsb0 ;  /* 0x20e00000041879f0 */ /* 0x000fe2000c0018ff */
[----:B------:R-:W-:Y:S02]  /*1a90*/  UIADD3 UR4, UR4, 0x80, URZ ;  /* 0x0000008004047890 */ /* 0x000fe4000fffe03f */
[----:B------:R-:W-:Y:S01]  /*1aa0*/  UIADD3 UR6, UR6, 0x2, URZ ;  /* 0x0000000206067890 */ /* 0x000fe2000fffe03f */
[----:B------:R-:W-:Y:S01]  /*1ab0*/  UMOV UR5, 0x40000040 ;  /* 0x4000004000057882 */ /* 0x000fe20000000000 */
[----:B------:R-:W-:Y:S01]  /*1ac0*/  UMOV UR7, 0x80000020 ;  /* 0x8000002000077882 */ /* 0x000fe20000000000 */
[----:B------:R-:W-:Y:S02]  /*1ad0*/  WARPGROUP.DEPBAR.LE gsb0, 0x0 ;  /* 0x00008000000079c5 */ /* 0x000fe40000010000 */
[----:B------:R-:W-:-:S06]  /*1ae0*/  WARPGROUP.ARRIVE ;  /* 0x00000000000079c5 */ /* 0x000fcc0000000000 */
[----:B------:R-:W-:Y:S03]  /*1af0*/  HGMMA.64x64x16.F32.BF16 R24, gdesc[UR4].tnspA, R24, gsb0 ;  /* 0x20e00000041879f0 */ /* 0x000fe60008001818 */
[----:B------:R-:W-:Y:S02]  /*1b00*/  WARPGROUP.DEPBAR.LE gsb0, 0x0 ;  /* 0x00008000000079c5 */ /* 0x000fe40000010000 */
[----:B------:R-:W-:Y:S05]  /*1b10*/  @!P1 BRA `(.L_x_22) ;  /* 0x0000000000d09947 */ /* 0x000fea0003800000 */
[----:B------:R-:W-:Y:S01]  /*1b20*/  UIADD3 UR4, UR39, 0x1, URZ ;  /* 0x0000000127047890 */ /* 0x000fe2000fffe03f */
[----:B------:R-:W-:Y:S01]  /*1b30*/  IMAD.U32 R0, RZ, RZ, UR43 ;  /* 0x0000002bff007e24 */ /* 0x000fe2000f8e00ff */
[----:B------:R-:W-:Y:S02]  /*1b40*/  UMOV UR9, UR39 ;  /* 0x0000002700097c82 */ /* 0x000fe40008000000 */
[----:B------:R-:W-:-:S04]  /*1b50*/  UISETP.NE.AND UP0, UPT, UR4, 0x1c, UPT ;  /* 0x0000001c0400788c */ /* 0x000fc8000bf05270 */
[----:B------:R-:W-:Y:S02]  /*1b60*/  USEL UR5, URZ, 0x1, UP0 ;  /* 0x000000013f057887 */ /* 0x000fe40008000000 */
[----:B------:R-:W-:Y:S02]  /*1b70*/  USEL UR8, UR4, URZ, UP0 ;  /* 0x0000003f04087287 */ /* 0x000fe40008000000 */
[----:B------:R-:W-:-:S06]  /*1b80*/  ULOP3.LUT UR5, UR38, UR5, URZ, 0x3c, !UPT ;  /* 0x0000000526057292 */ /* 0x000fcc000f8e3c3f */
[----:B------:R-:W-:-:S07]  /*1b90*/  IMAD.U32 R5, RZ, RZ, UR5 ;  /* 0x00000005ff057e24 */ /* 0x000fce000f8e00ff */
.L_x_29:
[----:B-12---:R-:W-:Y:S05]  /*1ba0*/  @!P0 BRA `(.L_x_23) ;  /* 0x0000000000048947 */ /* 0x006fea0003800000 */
[----:B------:R-:W-:Y:S01]  /*1bb0*/  BPT.TRAP 0x1 ;  /* 0x000000040000795c */ /* 0x000fe20000300000 */
.L_x_23:
[----:B------:R-:W-:Y:S01]  /*1bc0*/  ULEA UR4, UR8, UR41, 0x3 ;  /* 0x0000002908047291 */ /* 0x000fe2000f8e183f */
[----:B------:R-:W-:-:S08]  /*1bd0*/  SHF.L.U32 R3, R5, 0x1f, RZ ;  /* 0x0000001f05037819 */ /* 0x000fd000000006ff */
[----:B------:R1:W2:Y:S01]  /*1be0*/  SYNCS.PHASECHK.TRANS64.TRYWAIT P1, [UR4], R3 ;  /* 0x00000003ff0075a7 */ /* 0x0002a20008020144 */
[----:B------:R-:W-:Y:S05]  /*1bf0*/  @!P0 BRA `(.L_x_24) ;  /* 0x0000000000048947 */ /* 0x000fea0003800000 */
[----:B------:R-:W-:Y:S01]  /*1c00*/  BPT.TRAP 0x1 ;  /* 0x000000040000795c */ /* 0x000fe20000300000 */
.L_x_24:
[----:B--2---:R-:W-:Y:S05]  /*1c10*/  @P1 BRA `(.L_x_25) ;  /* 0x0000000000081947 */ /* 0x004fea0003800000 */
[----:B------:R-:W2:Y:S02]  /*1c20*/  SYNCS.PHASECHK.TRANS64.TRYWAIT P1, [UR4], R3 ;  /* 0x00000003ff0075a7 */ /* 0x000ea40008020144 */
[----:B--2---:R-:W-:Y:S05]  /*1c30*/  @!P1 BRA `(.L_x_26) ;  /* 0x0000004c001c9947 */ /* 0x004fea0003800000 */
.L_x_25:
[----:B------:R-:W-:Y:S01]  /*1c40*/  ULEA UR4, UR8, UR44, 0x8 ;  /* 0x0000002c08047291 */ /* 0x000fe2000f8e403f */
[----:B------:R-:W-:Y:S01]  /*1c50*/  WARPGROUP.ARRIVE ;  /* 0x00000000000079c5 */ /* 0x000fe20000000000 */
[----:B------:R-:W-:Y:S01]  /*1c60*/  ULEA UR6, UR8, UR45, 0x8 ;  /* 0x0000002d08067291 */ /* 0x000fe2000f8e403f */
[----:B------:R-:W-:Y:S01]  /*1c70*/  UMOV UR5, 0x40000040 ;  /* 0x4000004000057882 */ /* 0x000fe20000000000 */
[----:B------:R-:W-:-:S07]  /*1c80*/  UMOV UR7, 0x80000020 ;  /* 0x8000002000077882 */ /* 0x000fce0000000000 */
[----:B------:R-:W-:Y:S01]  /*1c90*/  HGMMA.64x64x16.F32.BF16 R24, gdesc[UR4].tnspA, R24, gsb0 ;  /* 0x20e00000041879f0 */ /* 0x000fe20008001818 */
        /* <DEDUP_REMOVED lines=9> */
[----:B------:R-:W-:Y:S01]  /*1d30*/  BPT.TRAP 0x1 ;  /* 0x000000040000795c */ /* 0x000fe20000300000 */
.L_x_27:
[----:B------:R-:W-:Y:S01]  /*1d40*/  ULEA UR4, UR9, UR41, 0x3 ;  /* 0x0000002909047291 */ /* 0x000fe2000f8e183f */
[----:B------:R-:W-:-:S03]  /*1d50*/  ISETP.GT.U32.AND P1, PT, R16, 0x1, PT ;  /* 0x000000011000780c */ /* 0x000fc60003f24070 */
[----:B------:R-:W-:-:S04]  /*1d60*/  UIADD3 UR4, UR4, 0xe0, URZ ;  /* 0x000000e004047890 */ /* 0x000fc8000fffe03f */
[----:B------:R-:W-:-:S09]  /*1d70*/  UPRMT UR4, URZ, 0x654, UR4 ;  /* 0x000006543f047896 */ /* 0x000fd20008000004 */
[----:B------:R-:W-:Y:S01]  /*1d80*/  SYNCS.ARRIVE.TRANS64.RED.A1T0 RZ, [UR4], RZ ;  /* 0x000000ffffff79a7 */ /* 0x000fe20008100404 */
[----:B------:R-:W-:Y:S05]  /*1d90*/  @P1 BRA `(.L_x_28) ;  /* 0x0000000000041947 */ /* 0x000fea0003800000 */
[----:B------:R-:W-:Y:S01]  /*1da0*/  BPT.TRAP 0x1 ;  /* 0x000000040000795c */ /* 0x000fe20000300000 */
.L_x_28:
[----:B------:R-:W-:Y:S01]  /*1db0*/  UIADD3 UR8, UR8, 0x1, URZ ;  /* 0x0000000108087890 */ /* 0x000fe2000fffe03f */
[C---:B------:R-:W-:Y:S01]  /*1dc0*/  ISETP.GT.AND P1, PT, R0.reuse, 0x1, PT ;  /* 0x000000010000780c */ /* 0x040fe20003f24270 */
[----:B------:R-:W-:Y:S01]  /*1dd0*/  UIADD3 UR9, UR9, 0x1, URZ ;  /* 0x0000000109097890 */ /* 0x000fe2000fffe03f */
[----:B------:R-:W-:Y:S01]  /*1de0*/  VIADD R0, R0, 0xffffffff ;  /* 0xffffffff00007836 */ /* 0x000fe20000000000 */
[----:B------:R-:W-:Y:S02]  /*1df0*/  UISETP.NE.AND UP0, UPT, UR8, 0x1c, UPT ;  /* 0x0000001c0800788c */ /* 0x000fe4000bf05270 */
[----:B------:R-:W-:Y:S02]  /*1e00*/  UISETP.NE.AND UP1, UPT, UR9, 0x1c, UPT ;  /* 0x0000001c0900788c */ /* 0x000fe4000bf25270 */
[----:B------:R-:W-:Y:S02]  /*1e10*/  USEL UR4, URZ, 0x1, UP0 ;  /* 0x000000013f047887 */ /* 0x000fe40008000000 */
[----:B------:R-:W-:-:S02]  /*1e20*/  USEL UR8, UR8, URZ, UP0 ;  /* 0x0000003f08087287 */ /* 0x000fc40008000000 */
[----:B------:R-:W-:Y:S02]  /*1e30*/  USEL UR9, UR9, URZ, UP1 ;  /* 0x0000003f09097287 */ /* 0x000fe40008800000 */
[----:B------:R-:W-:Y:S01]  /*1e40*/  LOP3.LUT R5, R5, UR4, RZ, 0x3c, !PT ;  /* 0x0000000405057c12 */ /* 0x000fe2000f8e3cff */
[----:B------:R-:W-:Y:S09]  /*1e50*/  @P1 BRA `(.L_x_29) ;  /* 0xfffffffc00501947 */ /* 0x000ff2000383ffff */
.L_x_22:
[----:B------:R-:W3:Y:S01]  /*1e60*/  LDC R0, c[0x0][0x28c] ;  /* 0x0000a300ff007b82 */ /* 0x000ee20000000800 */
[----:B------:R4:W-:Y:S01]  /*1e70*/  SYNCS.ARRIVE.TRANS64.A1T0 RZ, [R62+UR47], RZ ;  /* 0x000000ff3eff79a7 */ /* 0x0009e2000810002f */
[----:B---3--:R-:W-:-:S13]  /*1e80*/  ISETP.GE.AND P1, PT, R0, 0x1, PT ;  /* 0x000000010000780c */ /* 0x008fda0003f26270 */
[----:B----4-:R-:W-:Y:S05]  /*1e90*/  @!P1 BRA `(.L_x_30) ;  /* 0x0000000000349947 */ /* 0x010fea0003800000 */
[----:B------:R-:W-:Y:S05]  /*1ea0*/  @!P0 BRA `(.L_x_31) ;  /* 0x0000000000048947 */ /* 0x000fea0003800000 */
[----:B------:R-:W-:Y:S01]  /*1eb0*/  BPT.TRAP 0x1 ;  /* 0x000000040000795c */ /* 0x000fe20000300000 */
.L_x_31:
[----:B------:R-:W-:Y:S01]  /*1ec0*/  UIADD3 UR6, UR43, UR39, URZ ;  /* 0x000000272b067290 */ /* 0x000fe2000fffe03f */
[----:B------:R-:W-:-:S03]  /*1ed0*/  ISETP.GT.U32.AND P0, PT, R16, 0x1, PT ;  /* 0x000000011000780c */ /* 0x000fc60003f04070 */
[----:B------:R-:W-:-:S04]  /*1ee0*/  USHF.R.U32.HI UR4, URZ, 0x2, UR6 ;  /* 0x000000023f047899 */ /* 0x000fc80008011606 */
[----:B------:R-:W-:-:S04]  /*1ef0*/  UIMAD.WIDE.U32 UR4, UR4, 0x24924925, URZ ;  /* 0x24924925040478a5 */ /* 0x000fc8000f8e003f */
[----:B------:R-:W-:-:S04]  /*1f00*/  UIMAD UR4, UR5, -0x1c, UR6 ;  /* 0xffffffe4050478a4 */ /* 0x000fc8000f8e0206 */
[----:B------:R-:W-:-:S04]  /*1f10*/  ULEA UR4, UR4, UR41, 0x3 ;  /* 0x0000002904047291 */ /* 0x000fc8000f8e183f */
[----:B------:R-:W-:-:S04]  /*1f20*/  UIADD3 UR4, UR4, 0xe0, URZ ;  /* 0x000000e004047890 */ /* 0x000fc8000fffe03f */
[----:B------:R-:W-:-:S09]  /*1f30*/  UPRMT UR4, URZ, 0x654, UR4 ;  /* 0x000006543f047896 */ /* 0x000fd20008000004 */
[----:B------:R-:W-:Y:S01]  /*1f40*/  SYNCS.ARRIVE.TRANS64.RED.A1T0 RZ, [UR4], RZ ;  /* 0x000000ffffff79a7 */ /* 0x000fe20008100404 */
[----:B------:R-:W-:Y:S05]  /*1f50*/  @P0 BRA `(.L_x_30) ;  /* 0x0000000000040947 */ /* 0x000fea0003800000 */
[----:B------:R-:W-:Y:S01]  /*1f60*/  BPT.TRAP 0x1 ;  /* 0x000000040000795c */ /* 0x000fe20000300000 */
.L_x_30:
[----:B------:R-:W-:Y:S01]  /*1f70*/  SHF.L.U32 R0, R71, 0x1f, RZ ;  /* 0x0000001f47007819 */ /* 0x000fe200000006ff */
[----:B------:R-:W-:Y:S01]  /*1f80*/  UIADD3 UR39, UR46, UR39, URZ ;  /* 0x000000272e277290 */ /* 0x000fe2000fffe03f */
[----:B------:R-:W3:Y:S01]  /*1f90*/  LDC R7, c[0x0][0x288] ;  /* 0x0000a200ff077b82 */ /* 0x000ee20000000800 */
[----:B------:R-:W-:Y:S01]  /*1fa0*/  UISETP.GE.U32.AND UP1, UPT, UR46, 0x1c, UPT ;  /* 0x0000001c2e00788c */ /* 0x000fe2000bf26070 */
[----:B------:R-:W-:Y:S01]  /*1fb0*/  IMAD.SHL.U32 R8, R60, 0x2, RZ ;  /* 0x000000023c087824 */ /* 0x000fe200078e00ff */
[----:B------:R-:W-:Y:S02]  /*1fc0*/  UISETP.GT.U32.AND UP0, UPT, UR39, 0x1b, UPT ;  /* 0x0000001b2700788c */ /* 0x000fe4000bf04070 */
[----:B------:R-:W-:Y:S02]  /*1fd0*/  USHF.R.U32.HI UR4, URZ, 0x2, UR39 ;  /* 0x000000023f047899 */ /* 0x000fe40008011627 */
[----:B------:R-:W-:Y:S01]  /*1fe0*/  UISETP.LT.U32.AND UP0, UPT, UR46, 0x1c, UP0 ;  /* 0x0000001c2e00788c */ /* 0x000fe20008701070 */
[----:B------:R-:W4:Y:S01]  /*1ff0*/  SYNCS.PHASECHK.TRANS64.TRYWAIT P0, [R61+UR42+0x10], R0 ;  /* 0x000010003d0075a7 */ /* 0x000f22000800016a */
[----:B------:R-:W-:Y:S01]  /*2000*/  UIMAD.WIDE.U32 UR4, UR4, 0x24924925, URZ ;  /* 0x24924925040478a5 */ /* 0x000fe2000f8e003f */
[----:B------:R-:W-:Y:S01]  /*2010*/  SHF.R.S32.HI R9, RZ, 0x1f, R8 ;  /* 0x0000001fff097819 */ /* 0x000fe20000011408 */
[----:B------:R-:W-:-:S02]  /*2020*/  USEL UR6, URZ, 0x1, !UP0 ;  /* 0x000000013f067887 */ /* 0x000fc4000c000000 */
[----:B------:R-:W-:Y:S02]  /*2030*/  UIMAD UR39, UR5, -0x1c, UR39 ;  /* 0xffffffe4052778a4 */ /* 0x000fe4000f8e0227 */
[----:B------:R-:W-:-:S04]  /*2040*/  ULOP3.LUT UR38, UR38, UR6, URZ, 0x3c, !UPT ;  /* 0x0000000626267292 */ /* 0x000fc8000f8e3c3f */
[----:B------:R-:W-:Y:S01]  /*2050*/  @UP1 ULOP3.LUT UR38, UR38, 0x1, UR5, 0x78, !UPT ;  /* 0x0000000126261892 */ /* 0x000fe2000f8e7805 */
[----:B---34-:R-:W-:Y:S11]  /*2060*/  @!P0 BRA `(.L_x_32) ;  /* 0x0000004800288947 */ /* 0x018ff60003800000 */
.L_x_146:
[----:B---3--:R-:W-:Y:S01]  /*2070*/  IMAD.SHL.U32 R0, R19, 0x40, RZ ;  /* 0x0000004013007824 */ /* 0x008fe200078e00ff */
[----:B------:R-:W-:Y:S01]  /*2080*/  ULDC UR6, c[0x0][0x284] ;  /* 0x0000a10000067ab9 */ /* 0x000fe20000000800 */
[----:B------:R-:W-:Y:S01]  /*2090*/  IMAD.SHL.U32 R14, R22, 0x40, RZ ;  /* 0x00000040160e7824 */ /* 0x000fe200078e00ff */
[----:B------:R-:W-:Y:S01]  /*20a0*/  SHF.R.S32.HI R11, RZ, 0x1f, R2 ;  /* 0x0000001fff0b7819 */ /* 0x000fe20000011402 */
[----:B------:R-:W-:Y:S01]  /*20b0*/  ULDC.64 UR4, c[0x0][0x5d0] ;  /* 0x0001740000047ab9 */ /* 0x000fe20000000a00 */
[----:B------:R-:W-:Y:S01]  /*20c0*/  ISETP.GE.AND P0, PT, R0, UR6, PT ;  /* 0x0000000600007c0c */ /* 0x000fe2000bf06270 */
[----:B--2---:R-:W-:Y:S01]  /*20d0*/  IMAD.WIDE.U32 R4, R2, UR4, R8 ;  /* 0x0000000402047c25 */ /* 0x004fe2000f8e0008 */
[----:B------:R-:W-:Y:S02]  /*20e0*/  SHF.R.S32.HI R15, RZ, 0x1f, R14 ;  /* 0x0000001fff0f7819 */ /* 0x000fe4000001140e */
[C---:B------:R-:W-:Y:S01]  /*20f0*/  ISETP.GE.OR P0, PT, R14.reuse, R7, P0 ;  /* 0x000000070e00720c */ /* 0x040fe20000706670 */
[----:B-1----:R-:W-:Y:S01]  /*2100*/  IMAD R3, R11, UR4, RZ ;  /* 0x000000040b037c24 */ /* 0x002fe2000f8e02ff */
[----:B------:R-:W-:-:S03]  /*2110*/  IADD3 R4, P1, R14, R4, RZ ;  /* 0x000000040e047210 */ /* 0x000fc60007f3e0ff */
[----:B------:R-:W-:-:S05]  /*2120*/  IMAD R3, R2, UR5, R3 ;  /* 0x0000000502037c24 */ /* 0x000fca000f8e0203 */
[----:B------:R-:W-:-:S03]  /*2130*/  IADD3.X R5, R15, R5, R3, P1, !PT ;  /* 0x000000050f057210 */ /* 0x000fc60000ffe403 */
[----:B------:R-:W-:Y:S05]  /*2140*/  @P0 BRA `(.L_x_33) ;  /* 0x0000002000b00947 */ /* 0x000fea0003800000 */
[----:B------:R-:W1:Y:S01]  /*2150*/  LDC.64 R74, c[0x0][0x5c8] ;  /* 0x00017200ff4a7b82 */ /* 0x000e620000000a00 */
[----:B-----5:R-:W-:Y:S01]  /*2160*/  FSETP.NEU.AND P0, PT, R57, RZ, PT ;  /* 0x000000ff3900720b */ /* 0x020fe20003f0d000 */
[----:B------:R-:W-:Y:S01]  /*2170*/  IMAD R3, R60, -0x2, R7 ;  /* 0xfffffffe3c037824 */ /* 0x000fe200078e0207 */
[----:B------:R-:W-:Y:S01]  /*2180*/  BSSY B0, `(.L_x_33) ;  /* 0x0000228000007945 */ /* 0x000fe20003800000 */
[----:B------:R-:W-:-:S04]  /*2190*/  IMAD.WIDE R66, R19, 0x40, R58 ;  /* 0x0000004013427825 */ /* 0x000fc800078e023a */
[----:B------:R-:W-:Y:S02]  /*21a0*/  IMAD.IADD R3, R3, 0x1, -R14 ;  /* 0x0000000103037824 */ /* 0x000fe400078e0a0e */
[----:B------:R-:W-:-:S03]  /*21b0*/  IMAD.IADD R0, R65, 0x1, -R0 ;  /* 0x0000000141007824 */ /* 0x000fc600078e0a00 */
[----:B------:R-:W-:-:S04]  /*21c0*/  ISETP.GT.AND P2, PT, R3, RZ, PT ;  /* 0x000000ff0300720c */ /* 0x000fc80003f44270 */
[----:B------:R-:W-:Y:S01]  /*21d0*/  ISETP.GT.AND P1, PT, R0, RZ, P2 ;  /* 0x000000ff0000720c */ /* 0x000fe20001724270 */
[-C--:B-1----:R-:W-:Y:S02]  /*21e0*/  IMAD R6, R67, R74.reuse, RZ ;  /* 0x0000004a43067224 */ /* 0x082fe400078e02ff */
[----:B------:R-:W-:-:S04]  /*21f0*/  IMAD.WIDE.U32 R68, R66, R74, R4 ;  /* 0x0000004a42447225 */ /* 0x000fc800078e0004 */
[----:B------:R-:W-:-:S04]  /*2200*/  IMAD R5, R66, R75, R6 ;  /* 0x0000004b42057224 */ /* 0x000fc800078e0206 */
[----:B------:R-:W-:Y:S01]  /*2210*/  IMAD.IADD R7, R69, 0x1, R5 ;  /* 0x0000000145077824 */ /* 0x000fe200078e0205 */
[----:B------:R-:W-:Y:S06]  /*2220*/  @!P0 BRA `(.L_x_34) ;  /* 0x0000001400e48947 */ /* 0x000fec0003800000 */
[----:B------:R-:W1:Y:S01]  /*2230*/  LDC.64 R72, c[0x0][0x5b8] ;  /* 0x00016e00ff487b82 */ /* 0x000e620000000a00 */
[----:B------:R-:W-:-:S07]  /*2240*/  ULDC.64 UR4, c[0x0][0x5c0] ;  /* 0x0001700000047ab9 */ /* 0x000fce0000000a00 */
[----:B------:R-:W2:Y:S08]  /*2250*/  LDC.64 R76, c[0x0][0x5b0] ;  /* 0x00016c00ff4c7b82 */ /* 0x000eb00000000a00 */
[----:B------:R-:W0:Y:S01]  /*2260*/  LDC.64 R78, c[0x0][0x5a8] ;  /* 0x00016a00ff4e7b82 */ /* 0x000e220000000a00 */
[-C--:B-1----:R-:W-:Y:S02]  /*2270*/  IMAD R6, R11, R72.reuse, RZ ;  /* 0x000000480b067224 */ /* 0x082fe400078e02ff */
[----:B------:R-:W-:-:S04]  /*2280*/  IMAD.WIDE.U32 R4, R2, R72, R8 ;  /* 0x0000004802047225 */ /* 0x000fc800078e0008 */
[----:B------:R-:W-:Y:S01]  /*2290*/  IMAD R69, R2, R73, R6 ;  /* 0x0000004902457224 */ /* 0x000fe200078e0206 */
[----:B------:R-:W-:Y:S01]  /*22a0*/  IADD3 R10, P0, R14, R4, RZ ;  /* 0x000000040e0a7210 */ /* 0x000fe20007f1e0ff */
[----:B--2---:R-:W-:-:S03]  /*22b0*/  IMAD R4, R67, R76, RZ ;  /* 0x0000004c43047224 */ /* 0x004fc600078e02ff */
[----:B------:R-:W-:Y:S01]  /*22c0*/  IADD3.X R11, R15, R5, R69, P0, !PT ;  /* 0x000000050f0b7210 */ /* 0x000fe200007fe445 */
[C---:B------:R-:W-:Y:S02]  /*22d0*/  IMAD R73, R66.reuse, R77, R4 ;  /* 0x0000004d42497224 */ /* 0x040fe400078e0204 */
[----:B------:R-:W-:-:S04]  /*22e0*/  IMAD.WIDE.U32 R4, R66, R76, R10 ;  /* 0x0000004c42047225 */ /* 0x000fc800078e000a */
[----:B------:R-:W-:Y:S01]  /*22f0*/  IMAD.IADD R5, R5, 0x1, R73 ;  /* 0x0000000105057824 */ /* 0x000fe200078e0249 */
[----:B0-----:R-:W-:-:S04]  /*2300*/  LEA R12, P0, R4, R78, 0x1 ;  /* 0x0000004e040c7211 */ /* 0x001fc800078008ff */
[----:B------:R-:W-:-:S05]  /*2310*/  LEA.HI.X R13, R4, R79, R5, 0x1, P0 ;  /* 0x0000004f040d7211 */ /* 0x000fca00000f0c05 */
[----:B------:R-:W2:Y:S01]  /*2320*/  @P1 LDG.E.LTC128B.U16 R19, desc[UR36][R12.64] ;  /* 0x000000240c131981 */ /* 0x000ea2000c1e1520 */
[----:B------:R-:W-:Y:S01]  /*2330*/  IMAD.WIDE.U32 R4, R66, R76, R14 ;  /* 0x0000004c42047225 */ /* 0x000fe200078e000e */
[----:B------:R-:W-:Y:S02]  /*2340*/  BSSY B1, `(.L_x_35) ;  /* 0x0000015000017945 */ /* 0x000fe40003800000 */
[----:B------:R-:W-:-:S04]  /*2350*/  IADD3 R20, P0, R8, R4, RZ ;  /* 0x0000000408147210 */ /* 0x000fc80007f1e0ff */
[----:B------:R-:W-:Y:S02]  /*2360*/  IADD3.X R21, R9, R73, R5, P0, !PT ;  /* 0x0000004909157210 */ /* 0x000fe400007fe405 */
[----:B------:R-:W-:Y:S01]  /*2370*/  LEA R6, P0, R68, UR4, 0x1 ;  /* 0x0000000444067c11 */ /* 0x000fe2000f8008ff */
[----:B------:R-:W-:-:S03]  /*2380*/  IMAD.WIDE.U32 R20, R2, R72, R20 ;  /* 0x0000004802147225 */ /* 0x000fc600078e0014 */
[----:B------:R-:W-:Y:S02]  /*2390*/  LEA.HI.X R7, R68, UR5, R7, 0x1, P0 ;  /* 0x0000000544077c11 */ /* 0x000fe400080f0c07 */
[----:B------:R-:W-:-:S04]  /*23a0*/  ISETP.GT.AND P0, PT, R3, 0x1, PT ;  /* 0x000000010300780c */ /* 0x000fc80003f04270 */
[----:B------:R-:W-:Y:S01]  /*23b0*/  ISETP.GT.AND P3, PT, R0, RZ, P0 ;  /* 0x000000ff0000720c */ /* 0x000fe20000764270 */
[----:B--2---:R-:W-:-:S04]  /*23c0*/  IMAD.U32 R4, R19, 0x10000, RZ ;  /* 0x0001000013047824 */ /* 0x004fc800078e00ff */
[----:B------:R-:W-:Y:S01]  /*23d0*/  FMUL R5, R4, R57 ;  /* 0x0000003904057220 */ /* 0x000fe20000400000 */
[----:B------:R-:W-:-:S03]  /*23e0*/  LEA R4, P4, R20, R78, 0x1 ;  /* 0x0000004e14047211 */ /* 0x000fc600078808ff */
[----:B------:R-:W-:-:S05]  /*23f0*/  FFMA R5, R24, R56, R5 ;  /* 0x0000003818057223 */ /* 0x000fca0000000005 */
[----:B------:R-:W-:Y:S01]  /*2400*/  F2FP.BF16.F32.PACK_AB R12, RZ, R5 ;  /* 0x00000005ff0c723e */ /* 0x000fe200000010ff */
[----:B------:R-:W-:-:S03]  /*2410*/  IMAD.IADD R5, R69, 0x1, R21 ;  /* 0x0000000145057824 */ /* 0x000fc600078e0215 */
[----:B------:R-:W-:Y:S01]  /*2420*/  PRMT R13, R12, 0x7610, R13 ;  /* 0x000076100c0d7816 */ /* 0x000fe2000000000d */
[----:B------:R-:W-:Y:S01]  /*2430*/  IMAD.SHL.U32 R12, R76, 0x8, RZ ;  /* 0x000000084c0c7824 */ /* 0x000fe200078e00ff */
[----:B------:R-:W-:-:S03]  /*2440*/  LEA.HI.X R5, R20, R79, R5, 0x1, P4 ;  /* 0x0000004f14057211 */ /* 0x000fc600020f0c05 */
[----:B------:R0:W-:Y:S02]  /*2450*/  @P1 STG.E.U16 desc[UR36][R6.64], R13 ;  /* 0x0000000d06001986 */ /* 0x0001e4000c101524 */
[----:B0-----:R-:W-:Y:S01]  /*2460*/  SHF.L.U64.HI R13, R76, 0x3, R77 ;  /* 0x000000034c0d7819 */ /* 0x001fe2000001024d */
[----:B------:R-:W-:Y:S06]  /*2470*/  @!P3 BRA `(.L_x_36) ;  /* 0x000000000004b947 */ /* 0x000fec0003800000 */
[----:B------:R0:W5:Y:S02]  /*2480*/  LDG.E.LTC128B.U16 R19, desc[UR36][R4.64+0x2] ;  /* 0x0000022404137981 */ /* 0x000164000c1e1520 */
.L_x_36:
[----:B------:R-:W-:Y:S05]  /*2490*/  BSYNC B1 ;  /* 0x0000000000017941 */ /* 0x000fea0003800000 */
.L_x_35:
[----:B------:R-:W-:Y:S01]  /*24a0*/  IMAD.WIDE.U32 R66, R66, R76, R12 ;  /* 0x0000004c42427225 */ /* 0x000fe200078e000c */
[----:B------:R-:W-:-:S03]  /*24b0*/  ISETP.GT.AND P2, PT, R0, 0x8, P2 ;  /* 0x000000080000780c */ /* 0x000fc60001744270 */
[----:B-----5:R-:W-:Y:S01]  /*24c0*/  IMAD.U32 R20, R19, 0x10000, RZ ;  /* 0x0001000013147824 */ /* 0x020fe200078e00ff */
[----:B------:R-:W-:Y:S01]  /*24d0*/  IADD3 R10, P1, R10, R66, RZ ;  /* 0x000000420a0a7210 */ /* 0x000fe20007f3e0ff */
[----:B------:R-:W-:Y:S02]  /*24e0*/  IMAD.IADD R73, R73, 0x1, R67 ;  /* 0x0000000149497824 */ /* 0x000fe400078e0243 */
[----:B------:R-:W-:Y:S02]  /*24f0*/  FMUL R20, R20, R57 ;  /* 0x0000003914147220 */ /* 0x000fe40000400000 */
[----:B------:R-:W-:Y:S01]  /*2500*/  IMAD.X R11, R73, 0x1, R11, P1 ;  /* 0x00000001490b7824 */ /* 0x000fe200008e060b */
[----:B------:R-:W-:Y:S01]  /*2510*/  LEA R12, P1, R10, R78, 0x1 ;  /* 0x0000004e0a0c7211 */ /* 0x000fe200078208ff */
[----:B------:R-:W-:-:S03]  /*2520*/  FFMA R20, R25, R56, R20 ;  /* 0x0000003819147223 */ /* 0x000fc60000000014 */
[----:B------:R-:W-:Y:S02]  /*2530*/  LEA.HI.X R13, R10, R79, R11, 0x1, P1 ;  /* 0x0000004f0a0d7211 */ /* 0x000fe400008f0c0b */
[----:B------:R-:W-:-:S05]  /*2540*/  F2FP.BF16.F32.PACK_AB R20, RZ, R20 ;  /* 0x00000014ff14723e */ /* 0x000fca00000010ff */
[----:B------:R1:W-:Y:S04]  /*2550*/  @P3 STG.E.U16 desc[UR36][R6.64+0x2], R20 ;  /* 0x0000021406003986 */ /* 0x0003e8000c101524 */
[----:B------:R-:W2:Y:S01]  /*2560*/  @P2 LDG.E.LTC128B.U16 R19, desc[UR36][R12.64] ;  /* 0x000000240c132981 */ /* 0x000ea2000c1e1520 */
[----:B------:R-:W-:Y:S01]  /*2570*/  IADD3 R14, P1, P3, R8, R66, R14 ;  /* 0x00000042080e7210 */ /* 0x000fe20007b3e00e */
[----:B------:R-:W-:Y:S01]  /*2580*/  BSSY B1, `(.L_x_37) ;  /* 0x0000011000017945 */ /* 0x000fe20003800000 */
[C---:B------:R-:W-:Y:S02]  /*2590*/  SHF.L.U64.HI R11, R74.reuse, 0x4, R75 ;  /* 0x000000044a0b7819 */ /* 0x040fe4000001024b */
[----:B------:R-:W-:Y:S02]  /*25a0*/  IADD3.X R15, R9, R73, R15, P1, P3 ;  /* 0x00000049090f7210 */ /* 0x000fe40000fe640f */
[----:B------:R-:W-:-:S02]  /*25b0*/  LEA R10, P1, R74, R6, 0x4 ;  /* 0x000000064a0a7211 */ /* 0x000fc400078220ff */
[----:B------:R-:W-:Y:S01]  /*25c0*/  ISETP.GT.AND P0, PT, R0, 0x8, P0 ;  /* 0x000000080000780c */ /* 0x000fe20000704270 */
[----:B------:R-:W-:-:S04]  /*25d0*/  IMAD.WIDE.U32 R14, R2, R72, R14 ;  /* 0x00000048020e7225 */ /* 0x000fc800078e000e */
[----:B------:R-:W-:Y:S02]  /*25e0*/  IMAD.X R11, R11, 0x1, R7, P1 ;  /* 0x000000010b0b7824 */ /* 0x000fe400008e0607 */
[----:B------:R-:W-:Y:S02]  /*25f0*/  IMAD.IADD R2, R69, 0x1, R15 ;  /* 0x0000000145027824 */ /* 0x000fe400078e020f */
[----:B--2---:R-:W-:-:S04]  /*2600*/  IMAD.U32 R8, R19, 0x10000, RZ ;  /* 0x0001000013087824 */ /* 0x004fc800078e00ff */
[----:B------:R-:W-:Y:S01]  /*2610*/  FMUL R9, R8, R57 ;  /* 0x0000003908097220 */ /* 0x000fe20000400000 */
[----:B------:R-:W-:-:S03]  /*2620*/  LEA R8, P3, R14, R78, 0x1 ;  /* 0x0000004e0e087211 */ /* 0x000fc600078608ff */
[----:B------:R-:W-:-:S05]  /*2630*/  FFMA R9, R26, R56, R9 ;  /* 0x000000381a097223 */ /* 0x000fca0000000009 */
[----:B------:R-:W-:Y:S02]  /*2640*/  F2FP.BF16.F32.PACK_AB R12, RZ, R9 ;  /* 0x00000009ff0c723e */ /* 0x000fe400000010ff */
[----:B------:R-:W-:-:S03]  /*2650*/  LEA.HI.X R9, R14, R79, R2, 0x1, P3 ;  /* 0x0000004f0e097211 */ /* 0x000fc600018f0c02 */
[----:B------:R1:W-:Y:S01]  /*2660*/  @P2 STG.E.U16 desc[UR36][R10.64], R12 ;  /* 0x0000000c0a002986 */ /* 0x0003e2000c101524 */
[----:B------:R-:W-:Y:S05]  /*2670*/  @!P0 BRA `(.L_x_38) ;  /* 0x0000000000048947 */ /* 0x000fea0003800000 */
[----:B------:R2:W5:Y:S02]  /*2680*/  LDG.E.LTC128B.U16 R19, desc[UR36][R8.64+0x2] ;  /* 0x0000022408137981 */ /* 0x000564000c1e1520 */
.L_x_38:
[----:B------:R-:W-:Y:S05]  /*2690*/  BSYNC B1 ;  /* 0x0000000000017941 */ /* 0x000fea0003800000 */
.L_x_37:
[----:B-----5:R-:W-:Y:S01]  /*26a0*/  IMAD.U32 R2, R19, 0x10000, RZ ;  /* 0x0001000013027824 */ /* 0x020fe200078e00ff */
[----:B------:R-:W-:Y:S01]  /*26b0*/  ISETP.GT.AND P1, PT, R3, 0x8, PT ;  /* 0x000000080300780c */ /* 0x000fe20003f24270 */
[----:B------:R-:W-:Y:S02]  /*26c0*/  BSSY B1, `(.L_x_39) ;  /* 0x0000008000017945 */ /* 0x000fe40003800000 */
[----:B------:R-:W-:Y:S01]  /*26d0*/  FMUL R2, R2, R57 ;  /* 0x0000003902027220 */ /* 0x000fe20000400000 */
[----:B------:R-:W-:-:S03]  /*26e0*/  ISETP.GT.AND P2, PT, R0, RZ, P1 ;  /* 0x000000ff0000720c */ /* 0x000fc60000f44270 */
[----:B------:R-:W-:-:S05]  /*26f0*/  FFMA R2, R27, R56, R2 ;  /* 0x000000381b027223 */ /* 0x000fca0000000002 */
[----:B------:R-:W-:-:S05]  /*2700*/  F2FP.BF16.F32.PACK_AB R2, RZ, R2 ;  /* 0x00000002ff02723e */ /* 0x000fca00000010ff */
[----:B------:R3:W-:Y:S01]  /*2710*/  @P0 STG.E.U16 desc[UR36][R10.64+0x2], R2 ;  /* 0x000002020a000986 */ /* 0x0007e2000c101524 */
[----:B------:R-:W-:Y:S05]  /*2720*/  @!P2 BRA `(.L_x_40) ;  /* 0x000000000004a947 */ /* 0x000fea0003800000 */
[----:B------:R4:W5:Y:S02]  /*2730*/  LDG.E.LTC128B.U16 R19, desc[UR36][R4.64+0x10] ;  /* 0x0000102404137981 */ /* 0x000964000c1e1520 */
.L_x_40:
[----:B------:R-:W-:Y:S05]  /*2740*/  BSYNC B1 ;  /* 0x0000000000017941 */ /* 0x000fea0003800000 */
.L_x_39:
[----:B---3-5:R-:W-:Y:S01]  /*2750*/  IMAD.U32 R2, R19, 0x10000, RZ ;  /* 0x0001000013027824 */ /* 0x028fe200078e00ff */
        /* <DEDUP_REMOVED lines=9> */
.L_x_42:
[----:B------:R-:W-:Y:S05]  /*27f0*/  BSYNC B1 ;  /* 0x0000000000017941 */ /* 0x000fea0003800000 */
.L_x_41:
[----:B-----5:R-:W-:Y:S01]  /*2800*/  IMAD.U32 R2, R19, 0x10000, RZ ;  /* 0x0001000013027824 */ /* 0x020fe200078e00ff */
[----:B------:R-:W-:Y:S01]  /*2810*/  ISETP.GT.AND P1, PT, R0, 0x8, P1 ;  /* 0x000000080000780c */ /* 0x000fe20000f24270 */
[----:B------:R-:W-:Y:S02]  /*2820*/  BSSY B1, `(.L_x_43) ;  /* 0x0000007000017945 */ /* 0x000fe40003800000 */
[----:B------:R-:W-:-:S04]  /*2830*/  FMUL R2, R2, R57 ;  /* 0x0000003902027220 */ /* 0x000fc80000400000 */
[----:B------:R-:W-:-:S05]  /*2840*/  FFMA R2, R29, R56, R2 ;  /* 0x000000381d027223 */ /* 0x000fca0000000002 */
[----:B------:R-:W-:-:S05]  /*2850*/  F2FP.BF16.F32.PACK_AB R2, RZ, R2 ;  /* 0x00000002ff02723e */ /* 0x000fca00000010ff */
[----:B------:R0:W-:Y:S01]  /*2860*/  @P3 STG.E.U16 desc[UR36][R6.64+0x12], R2 ;  /* 0x0000120206003986 */ /* 0x0001e2000c101524 */
[----:B------:R-:W-:Y:S05]  /*2870*/  @!P1 BRA `(.L_x_44) ;  /* 0x0000000000049947 */ /* 0x000fea0003800000 */
[----:B------:R0:W5:Y:S02]  /*2880*/  LDG.E.LTC128B.U16 R19, desc[UR36][R8.64+0x10] ;  /* 0x0000102408137981 */ /* 0x000164000c1e1520 */
.L_x_44:
[----:B------:R-:W-:Y:S05]  /*2890*/  BSYNC B1 ;  /* 0x0000000000017941 */ /* 0x000fea0003800000 */
.L_x_43:
[----:B0----5:R-:W-:Y:S01]  /*28a0*/  IMAD.U32 R2, R19, 0x10000, RZ ;  /* 0x0001000013027824 */ /* 0x021fe200078e00ff */
[----:B------:R-:W-:Y:S01]  /*28b0*/  ISETP.GT.AND P0, PT, R0, 0x8, P0 ;  /* 0x000000080000780c */ /* 0x000fe20000704270 */
[----:B------:R-:W-:Y:S02]  /*28c0*/  BSSY B1, `(.L_x_45) ;  /* 0x0000007000017945 */ /* 0x000fe40003800000 */
[----:B---3--:R-:W-:-:S04]  /*28d0*/  FMUL R13, R2, R57 ;  /* 0x00000039020d7220 */ /* 0x008fc80000400000 */
[----:B------:R-:W-:-:S05]  /*28e0*/  FFMA R13, R30, R56, R13 ;  /* 0x000000381e0d7223 */ /* 0x000fca000000000d */
[----:B------:R-:W-:-:S05]  /*28f0*/  F2FP.BF16.F32.PACK_AB R13, RZ, R13 ;  /* 0x0000000dff0d723e */ /* 0x000fca00000010ff */
[----:B------:R0:W-:Y:S01]  /*2900*/  @P1 STG.E.U16 desc[UR36][R10.64+0x10], R13 ;  /* 0x0000100d0a001986 */ /* 0x0001e2000c101524 */
[----:B------:R-:W-:Y:S05]  /*2910*/  @!P0 BRA `(.L_x_46) ;  /* 0x0000000000048947 */ /* 0x000fea0003800000 */
[----:B------:R3:W5:Y:S02]  /*2920*/  LDG.E.LTC128B.U16 R19, desc[UR36][R8.64+0x12] ;  /* 0x0000122408137981 */ /* 0x000764000c1e1520 */
.L_x_46:
[----:B------:R-:W-:Y:S05]  /*2930*/  BSYNC B1 ;  /* 0x0000000000017941 */ /* 0x000fea0003800000 */
.L_x_45:
        /* <DEDUP_REMOVED lines=10> */
.L_x_48:
[----:B------:R-:W-:Y:S05]  /*29e0*/  BSYNC B1 ;  /* 0x0000000000017941 */ /* 0x000fea0003800000 */
.L_x_47:
[----:B0----5:R-:W-:Y:S01]  /*29f0*/  IMAD.U32 R2, R19, 0x10000, RZ ;  /* 0x0001000013027824 */ /* 0x021fe200078e00ff */
        /* <DEDUP_REMOVED lines=9> */
.L_x_50:
[----:B------:R-:W-:Y:S05]  /*2a90*/  BSYNC B1 ;  /* 0x0000000000017941 */ /* 0x000fea0003800000 */
.L_x_49:
        /* <DEDUP_REMOVED lines=9> */
.L_x_52:
[----:B------:R-:W-:Y:S05]  /*2b30*/  BSYNC B1 ;  /* 0x0000000000017941 */ /* 0x000fea0003800000 */
.L_x_51:
[----:B0----5:R-:W-:Y:S01]  /*2b40*/  IMAD.U32 R2, R19, 0x10000, RZ ;  /* 0x0001000013027824 */ /* 0x021fe200078e00ff */
        /* <DEDUP_REMOVED lines=8> */
.L_x_54:
[----:B------:R-:W-:Y:S05]  /*2bd0*/  BSYNC B1 ;  /* 0x0000000000017941 */ /* 0x000fea0003800000 */
.L_x_53:
        /* <DEDUP_REMOVED lines=10> */
.L_x_56:
[----:B------:R-:W-:Y:S05]  /*2c80*/  BSYNC B1 ;  /* 0x0000000000017941 */ /* 0x000fea0003800000 */
.L_x_55:
        /* <DEDUP_REMOVED lines=10> */
.L_x_58:
[----:B------:R-:W-:Y:S05]  /*2d30*/  BSYNC B1 ;  /* 0x0000000000017941 */ /* 0x000fea0003800000 */
.L_x_57:
        /* <DEDUP_REMOVED lines=9> */
.L_x_60:
[----:B------:R-:W-:Y:S05]  /*2dd0*/  BSYNC B1 ;  /* 0x0000000000017941 */ /* 0x000fea0003800000 */
.L_x_59:
        /* <DEDUP_REMOVED lines=9> */
.L_x_62:
[----:B------:R-:W-:Y:S05]  /*2e70*/  BSYNC B1 ;  /* 0x0000000000017941 */ /* 0x000fea0003800000 */
.L_x_61:
        /* <DEDUP_REMOVED lines=10> */
.L_x_64:
[----:B------:R-:W-:Y:S05]  /*2f20*/  BSYNC B1 ;  /* 0x0000000000017941 */ /* 0x000fea0003800000 */
.L_x_63:
        /* <DEDUP_REMOVED lines=10> */
.L_x_66:
[----:B------:R-:W-:Y:S05]  /*2fd0*/  BSYNC B1 ;  /* 0x0000000000017941 */ /* 0x000fea0003800000 */
.L_x_65:
        /* <DEDUP_REMOVED lines=9> */
.L_x_68:
[----:B------:R-:W-:Y:S05]  /*3070*/  BSYNC B1 ;  /* 0x0000000000017941 */ /* 0x000fea0003800000 */
.L_x_67:
        /* <DEDUP_REMOVED lines=9> */
.L_x_70:
[----:B------:R-:W-:Y:S05]  /*3110*/  BSYNC B1 ;  /* 0x0000000000017941 */ /* 0x000fea0003800000 */
.L_x_69:
        /* <DEDUP_REMOVED lines=10> */
.L_x_72:
[----:B------:R-:W-:Y:S05]  /*31c0*/  BSYNC B1 ;  /* 0x0000000000017941 */ /* 0x000fea0003800000 */
.L_x_71:
        /* <DEDUP_REMOVED lines=10> */
.L_x_74:
[----:B------:R-:W-:Y:S05]  /*3270*/  BSYNC B1 ;  /* 0x0000000000017941 */ /* 0x000fea0003800000 */
.L_x_73:
        /* <DEDUP_REMOVED lines=9> */
.L_x_76:
[----:B------:R-:W-:Y:S05]  /*3310*/  BSYNC B1 ;  /* 0x0000000000017941 */ /* 0x000fea0003800000 */
.L_x_75:
        /* <DEDUP_REMOVED lines=9> */
.L_x_78:
[----:B------:R-:W-:Y:S05]  /*33b0*/  BSYNC B1 ;  /* 0x0000000000017941 */ /* 0x000fea0003800000 */
.L_x_77:
        /* <DEDUP_REMOVED lines=10> */
.L_x_80:
[----:B------:R-:W-:Y:S05]  /*3460*/  BSYNC B1 ;  /* 0x0000000000017941 */ /* 0x000fea0003800000 */
.L_x_79:
        /* <DEDUP_REMOVED lines=10> */
.L_x_82:
[----:B------:R-:W-:Y:S05]  /*3510*/  BSYNC B1 ;  /* 0x0000000000017941 */ /* 0x000fea0003800000 */
.L_x_81:
        /* <DEDUP_REMOVED lines=9> */
.L_x_84:
[----:B------:R-:W-:Y:S05]  /*35b0*/  BSYNC B1 ;  /* 0x0000000000017941 */ /* 0x000fea0003800000 */
.L_x_83:
        /* <DEDUP_REMOVED lines=9> */
.L_x_86:
[----:B------:R-:W-:Y:S05]  /*3650*/  BSYNC B1 ;  /* 0x0000000000017941 */ /* 0x000fea0003800000 */
.L_x_85:
        /* <DEDUP_REMOVED lines=10> */
.L_x_88:
[----:B------:R-:W-:Y:S05]  /*3700*/  BSYNC B1 ;  /* 0x0000000000017941 */ /* 0x000fea0003800000 */
.L_x_87:
[----:B0----5:R-:W-:Y:S01]  /*3710*/  IMAD.U32 R2, R19, 0x10000, RZ ;  /* 0x0001000013027824 */ /* 0x021fe200078e00ff */
[----:B------:R-:W-:Y:S01]  /*3720*/  ISETP.GT.AND P0, PT, R3, 0x39, PT ;  /* 0x000000390300780c */ /* 0x000fe20003f04270 */
[----:B------:R-:W-:Y:S01]  /*3730*/  @P2 IMAD.MOV.U32 R3, RZ, RZ, R7 ;  /* 0x000000ffff032224 */ /* 0x000fe200078e0007 */
[----:B------:R-:W-:Y:S01]  /*3740*/  BSSY B1, `(.L_x_89) ;  /* 0x0000009000017945 */ /* 0x000fe20003800000 */
[----:B------:R-:W-:Y:S01]  /*3750*/  FMUL R13, R2, R57 ;  /* 0x00000039020d7220 */ /* 0x000fe20000400000 */
[----:B------:R-:W-:Y:S01]  /*3760*/  @P2 IMAD.MOV.U32 R2, RZ, RZ, R6 ;  /* 0x000000ffff022224 */ /* 0x000fe200078e0006 */
[----:B------:R-:W-:Y:S02]  /*3770*/  ISETP.GT.AND P3, PT, R0, RZ, P0 ;  /* 0x000000ff0000720c */ /* 0x000fe40000764270 */
[----:B------:R-:W-:-:S05]  /*3780*/  FFMA R13, R52, R56, R13 ;  /* 0x00000038340d7223 */ /* 0x000fca000000000d */
[----:B------:R-:W-:-:S05]  /*3790*/  F2FP.BF16.F32.PACK_AB R13, RZ, R13 ;  /* 0x0000000dff0d723e */ /* 0x000fca00000010ff */
[----:B------:R0:W-:Y:S01]  /*37a0*/  @P2 STG.E.U16 desc[UR36][R2.64+0x70], R13 ;  /* 0x0000700d02002986 */ /* 0x0001e2000c101524 */
[----:B------:R-:W-:Y:S05]  /*37b0*/  @!P3 BRA `(.L_x_90) ;  /* 0x000000000004b947 */ /* 0x000fea0003800000 */
[----:B------:R0:W5:Y:S02]  /*37c0*/  LDG.E.LTC128B.U16 R19, desc[UR36][R4.64+0x72] ;  /* 0x0000722404137981 */ /* 0x000164000c1e1520 */
.L_x_90:
[----:B------:R-:W-:Y:S05]  /*37d0*/  BSYNC B1 ;  /* 0x0000000000017941 */ /* 0x000fea0003800000 */
.L_x_89:
        /* <DEDUP_REMOVED lines=9> */
.L_x_92:
[----:B------:R-:W-:Y:S05]  /*3870*/  BSYNC B1 ;  /* 0x0000000000017941 */ /* 0x000fea0003800000 */
.L_x_91:
[----:B0----5:R-:W-:Y:S01]  /*3880*/  IMAD.U32 R2, R19, 0x10000, RZ ;  /* 0x0001000013027824 */ /* 0x021fe200078e00ff */
[----:B------:R-:W-:Y:S01]  /*3890*/  ISETP.GT.AND P0, PT, R0, 0x8, P0 ;  /* 0x000000080000780c */ /* 0x000fe20000704270 */
[----:B------:R-:W-:Y:S02]  /*38a0*/  BSSY B1, `(.L_x_93) ;  /* 0x000000a000017945 */ /* 0x000fe40003800000 */
[----:B------:R-:W-:Y:S01]  /*38b0*/  FMUL R3, R2, R57 ;  /* 0x0000003902037220 */ /* 0x000fe20000400000 */
[----:B------:R-:W-:-:S03]  /*38c0*/  @P1 IMAD.MOV.U32 R2, RZ, RZ, R10 ;  /* 0x000000ffff021224 */ /* 0x000fc600078e000a */
[----:B------:R-:W-:-:S05]  /*38d0*/  FFMA R3, R54, R56, R3 ;  /* 0x0000003836037223 */ /* 0x000fca0000000003 */
[----:B------:R-:W-:-:S04]  /*38e0*/  F2FP.BF16.F32.PACK_AB R3, RZ, R3 ;  /* 0x00000003ff03723e */ /* 0x000fc800000010ff */
[----:B----4-:R-:W-:Y:S01]  /*38f0*/  PRMT R4, R3, 0x7610, R4 ;  /* 0x0000761003047816 */ /* 0x010fe20000000004 */
[----:B------:R-:W-:-:S05]  /*3900*/  @P1 IMAD.MOV.U32 R3, RZ, RZ, R11 ;  /* 0x000000ffff031224 */ /* 0x000fca00078e000b */
[----:B------:R0:W-:Y:S01]  /*3910*/  @P1 STG.E.U16 desc[UR36][R2.64+0x70], R4 ;  /* 0x0000700402001986 */ /* 0x0001e2000c101524 */
[----:B------:R-:W-:Y:S05]  /*3920*/  @!P0 BRA `(.L_x_94) ;  /* 0x0000000000048947 */ /* 0x000fea0003800000 */
[----:B------:R4:W5:Y:S02]  /*3930*/  LDG.E.LTC128B.U16 R19, desc[UR36][R8.64+0x72] ;  /* 0x0000722408137981 */ /* 0x000964000c1e1520 */
.L_x_94:
[----:B------:R-:W-:Y:S05]  /*3940*/  BSYNC B1 ;  /* 0x0000000000017941 */ /* 0x000fea0003800000 */
.L_x_93:
[----:B------:R-:W-:Y:S05]  /*3950*/  @!P0 BRA `(.L_x_95) ;  /* 0x0000000800a88947 */ /* 0x000fea0003800000 */
[----:B-----5:R-:W-:-:S04]  /*3960*/  IMAD.U32 R0, R19, 0x10000, RZ ;  /* 0x0001000013007824 */ /* 0x020fc800078e00ff */
[----:B------:R-:W-:-:S04]  /*3970*/  FMUL R0, R0, R57 ;  /* 0x0000003900007220 */ /* 0x000fc80000400000 */
[----:B------:R-:W-:-:S05]  /*3980*/  FFMA R0, R55, R56, R0 ;  /* 0x0000003837007223 */ /* 0x000fca0000000000 */
[----:B------:R-:W-:-:S05]  /*3990*/  F2FP.BF16.F32.PACK_AB R0, RZ, R0 ;  /* 0x00000000ff00723e */ /* 0x000fca00000010ff */
[----:B------:R0:W-:Y:S01]  /*39a0*/  STG.E.U16 desc[UR36][R10.64+0x72], R0 ;  /* 0x000072000a007986 */ /* 0x0001e2000c101524 */
[----:B------:R-:W-:Y:S05]  /*39b0*/  BRA `(.L_x_95) ;  /* 0x0000000800907947 */ /* 0x000fea0003800000 */
.L_x_34:
[----:B------:R-:W-:Y:S01]  /*39c0*/  ISETP.GT.AND P0, PT, R3, 0x1, PT ;  /* 0x000000010300780c */ /* 0x000fe20003f04270 */
[----:B------:R-:W-:Y:S01]  /*39d0*/  ULDC.64 UR4, c[0x0][0x5c0] ;  /* 0x0001700000047ab9 */ /* 0x000fe20000000a00 */
[-C--:B------:R-:W-:Y:S01]  /*39e0*/  FMUL R24, R24, R56.reuse ;  /* 0x0000003818187220 */ /* 0x080fe20000400000 */
[-C--:B------:R-:W-:Y:S01]  /*39f0*/  FMUL R25, R25, R56.reuse ;  /* 0x0000003819197220 */ /* 0x080fe20000400000 */
[----:B------:R-:W-:Y:S01]  /*3a00*/  ISETP.GT.AND P3, PT, R0, RZ, P0 ;  /* 0x000000ff0000720c */ /* 0x000fe20000764270 */
[-C--:B------:R-:W-:Y:S01]  /*3a10*/  FMUL R26, R26, R56.reuse ;  /* 0x000000381a1a7220 */ /* 0x080fe20000400000 */
[----:B------:R-:W-:Y:S01]  /*3a20*/  LEA R4, P4, R68, UR4, 0x1 ;  /* 0x0000000444047c11 */ /* 0x000fe2000f8808ff */
[----:B------:R-:W-:Y:S01]  /*3a30*/  FMUL R27, R27, R56 ;  /* 0x000000381b1b7220 */ /* 0x000fe20000400000 */
[----:B------:R-:W-:Y:S01]  /*3a40*/  F2FP.BF16.F32.PACK_AB R24, RZ, R24 ;  /* 0x00000018ff18723e */ /* 0x000fe200000010ff */
[-C--:B------:R-:W-:Y:S01]  /*3a50*/  FMUL R28, R28, R56.reuse ;  /* 0x000000381c1c7220 */ /* 0x080fe20000400000 */
[----:B------:R-:W-:Y:S01]  /*3a60*/  LEA.HI.X R5, R68, UR5, R7, 0x1, P4 ;  /* 0x0000000544057c11 */ /* 0x000fe2000a0f0c07 */
[-C--:B------:R-:W-:Y:S01]  /*3a70*/  FMUL R29, R29, R56.reuse ;  /* 0x000000381d1d7220 */ /* 0x080fe20000400000 */
[----:B------:R-:W-:Y:S01]  /*3a80*/  F2FP.BF16.F32.PACK_AB R25, RZ, R25 ;  /* 0x00000019ff19723e */ /* 0x000fe200000010ff */
[-C--:B------:R-:W-:Y:S01]  /*3a90*/  FMUL R30, R30, R56.reuse ;  /* 0x000000381e1e7220 */ /* 0x080fe20000400000 */
[----:B------:R-:W-:Y:S01]  /*3aa0*/  SHF.L.U64.HI R75, R74, 0x4, R75 ;  /* 0x000000044a4b7819 */ /* 0x000fe2000001024b */
[----:B------:R-:W-:Y:S01]  /*3ab0*/  @P1 STG.E.U16 desc[UR36][R4.64], R24 ;  /* 0x0000001804001986 */ /* 0x000fe2000c101524 */
[----:B------:R-:W-:Y:S01]  /*3ac0*/  ISETP.GT.AND P1, PT, R3, 0x8, PT ;  /* 0x000000080300780c */ /* 0x000fe20003f24270 */
[----:B------:R-:W-:Y:S01]  /*3ad0*/  FMUL R31, R31, R56 ;  /* 0x000000381f1f7220 */ /* 0x000fe20000400000 */
[----:B------:R-:W-:Y:S01]  /*3ae0*/  ISETP.GT.AND P4, PT, R0, 0x8, P0 ;  /* 0x000000080000780c */ /* 0x000fe20000784270 */
[----:B------:R-:W-:Y:S01]  /*3af0*/  @P3 STG.E.U16 desc[UR36][R4.64+0x2], R25 ;  /* 0x0000021904003986 */ /* 0x000fe2000c101524 */
[----:B------:R-:W-:Y:S01]  /*3b00*/  LEA R6, P3, R74, R4, 0x4 ;  /* 0x000000044a067211 */ /* 0x000fe200078620ff */
[-C--:B------:R-:W-:Y:S01]  /*3b10*/  FMUL R32, R32, R56.reuse ;  /* 0x0000003820207220 */ /* 0x080fe20000400000 */
[C---:B------:R-:W-:Y:S01]  /*3b20*/  ISETP.GT.AND P2, PT, R0.reuse, 0x8, P2 ;  /* 0x000000080000780c */ /* 0x040fe20001744270 */
[-C--:B------:R-:W-:Y:S01]  /*3b30*/  FMUL R33, R33, R56.reuse ;  /* 0x0000003821217220 */ /* 0x080fe20000400000 */
[----:B------:R-:W-:Y:S01]  /*3b40*/  ISETP.GT.AND P0, PT, R3, 0x9, PT ;  /* 0x000000090300780c */ /* 0x000fe20003f04270 */
[----:B------:R-:W-:Y:S01]  /*3b50*/  IMAD.X R7, R75, 0x1, R5, P3 ;  /* 0x000000014b077824 */ /* 0x000fe200018e0605 */
[----:B------:R-:W-:Y:S01]  /*3b60*/  ISETP.GT.AND P5, PT, R0, RZ, P1 ;  /* 0x000000ff0000720c */ /* 0x000fe20000fa4270 */
[-C--:B------:R-:W-:Y:S01]  /*3b70*/  FMUL R34, R34, R56.reuse ;  /* 0x0000003822227220 */ /* 0x080fe20000400000 */
[----:B------:R-:W-:Y:S01]  /*3b80*/  ISETP.GT.AND P3, PT, R0, RZ, P0 ;  /* 0x000000ff0000720c */ /* 0x000fe20000764270 */
[----:B------:R-:W-:Y:S01]  /*3b90*/  FMUL R35, R35, R56 ;  /* 0x0000003823237220 */ /* 0x000fe20000400000 */
[----:B------:R-:W-:Y:S01]  /*3ba0*/  F2FP.BF16.F32.PACK_AB R26, RZ, R26 ;  /* 0x0000001aff1a723e */ /* 0x000fe200000010ff */
[-C--:B------:R-:W-:Y:S01]  /*3bb0*/  FMUL R36, R36, R56.reuse ;  /* 0x0000003824247220 */ /* 0x080fe20000400000 */
[----:B------:R-:W-:Y:S01]  /*3bc0*/  F2FP.BF16.F32.PACK_AB R27, RZ, R27 ;  /* 0x0000001bff1b723e */ /* 0x000fe200000010ff */
[----:B------:R-:W-:Y:S01]  /*3bd0*/  FMUL R37, R37, R56 ;  /* 0x0000003825257220 */ /* 0x000fe20000400000 */
[----:B------:R-:W-:Y:S01]  /*3be0*/  F2FP.BF16.F32.PACK_AB R28, RZ, R28 ;  /* 0x0000001cff1c723e */ /* 0x000fe200000010ff */
[----:B------:R-:W-:Y:S01]  /*3bf0*/  @P2 STG.E.U16 desc[UR36][R6.64], R26 ;  /* 0x0000001a06002986 */ /* 0x000fe2000c101524 */
[----:B------:R-:W-:Y:S01]  /*3c00*/  F2FP.BF16.F32.PACK_AB R29, RZ, R29 ;  /* 0x0000001dff1d723e */ /* 0x000fe200000010ff */
[-C--:B------:R-:W-:Y:S01]  /*3c10*/  FMUL R38, R38, R56.reuse ;  /* 0x0000003826267220 */ /* 0x080fe20000400000 */
[C---:B------:R-:W-:Y:S01]  /*3c20*/  ISETP.GT.AND P2, PT, R0.reuse, 0x8, P1 ;  /* 0x000000080000780c */ /* 0x040fe20000f44270 */
[----:B------:R-:W-:Y:S01]  /*3c30*/  @P4 STG.E.U16 desc[UR36][R6.64+0x2], R27 ;  /* 0x0000021b06004986 */ /* 0x000fe2000c101524 */
[----:B------:R-:W-:Y:S01]  /*3c40*/  ISETP.GT.AND P1, PT, R3, 0x10, PT ;  /* 0x000000100300780c */ /* 0x000fe20003f24270 */
[----:B------:R-:W-:Y:S01]  /*3c50*/  FMUL R39, R39, R56 ;  /* 0x0000003827277220 */ /* 0x000fe20000400000 */
[----:B------:R-:W-:Y:S01]  /*3c60*/  F2FP.BF16.F32.PACK_AB R30, RZ, R30 ;  /* 0x0000001eff1e723e */ /* 0x000fe200000010ff */
[----:B------:R-:W-:Y:S01]  /*3c70*/  @P5 STG.E.U16 desc[UR36][R4.64+0x10], R28 ;  /* 0x0000101c04005986 */ /* 0x000fe2000c101524 */
[----:B------:R-:W-:Y:S01]  /*3c80*/  ISETP.GT.AND P4, PT, R0, RZ, P1 ;  /* 0x000000ff0000720c */ /* 0x000fe20000f84270 */
[-C--:B------:R-:W-:Y:S01]  /*3c90*/  FMUL R40, R40, R56.reuse ;  /* 0x0000003828287220 */ /* 0x080fe20000400000 */
[----:B------:R-:W-:Y:S01]  /*3ca0*/  F2FP.BF16.F32.PACK_AB R31, RZ, R31 ;  /* 0x0000001fff1f723e */ /* 0x000fe200000010ff */
[----:B------:R-:W-:Y:S01]  /*3cb0*/  @P3 STG.E.U16 desc[UR36][R4.64+0x12], R29 ;  /* 0x0000121d04003986 */ /* 0x000fe2000c101524 */
[----:B------:R-:W-:Y:S01]  /*3cc0*/  ISETP.GT.AND P3, PT, R0, 0x8, P0 ;  /* 0x000000080000780c */ /* 0x000fe20000764270 */
[----:B------:R-:W-:Y:S01]  /*3cd0*/  FMUL R41, R41, R56 ;  /* 0x0000003829297220 */ /* 0x000fe20000400000 */
[----:B------:R-:W-:Y:S01]  /*3ce0*/  ISETP.GT.AND P0, PT, R3, 0x11, PT ;  /* 0x000000110300780c */ /* 0x000fe20003f04270 */
[----:B------:R-:W-:Y:S01]  /*3cf0*/  @P2 STG.E.U16 desc[UR36][R6.64+0x10], R30 ;  /* 0x0000101e06002986 */ /* 0x000fe2000c101524 */
[----:B------:R-:W-:Y:S01]  /*3d00*/  F2FP.BF16.F32.PACK_AB R32, RZ, R32 ;  /* 0x00000020ff20723e */ /* 0x000fe200000010ff */
[-C--:B------:R-:W-:Y:S01]  /*3d10*/  FMUL R42, R42, R56.reuse ;  /* 0x000000382a2a7220 */ /* 0x080fe20000400000 */
[C---:B------:R-:W-:Y:S01]  /*3d20*/  ISETP.GT.AND P5, PT, R0.reuse, RZ, P0 ;  /* 0x000000ff0000720c */ /* 0x040fe200007a4270 */
[-C--:B------:R-:W-:Y:S01]  /*3d30*/  FMUL R43, R43, R56.reuse ;  /* 0x000000382b2b7220 */ /* 0x080fe20000400000 */
[----:B------:R-:W-:Y:S01]  /*3d40*/  ISETP.GT.AND P2, PT, R0, 0x8, P1 ;  /* 0x000000080000780c */ /* 0x000fe20000f44270 */
[-C--:B------:R-:W-:Y:S01]  /*3d50*/  FMUL R44, R44, R56.reuse ;  /* 0x000000382c2c7220 */ /* 0x080fe20000400000 */
[----:B------:R-:W-:Y:S01]  /*3d60*/  ISETP.GT.AND P1, PT, R3, 0x18, PT ;  /* 0x000000180300780c */ /* 0x000fe20003f24270 */
[-C--:B------:R-:W-:Y:S01]  /*3d70*/  FMUL R45, R45, R56.reuse ;  /* 0x000000382d2d7220 */ /* 0x080fe20000400000 */
[----:B------:R-:W-:Y:S01]  /*3d80*/  F2FP.BF16.F32.PACK_AB R33, RZ, R33 ;  /* 0x00000021ff21723e */ /* 0x000fe200000010ff */
[----:B------:R-:W-:Y:S01]  /*3d90*/  @P3 STG.E.U16 desc[UR36][R6.64+0x12], R31 ;  /* 0x0000121f06003986 */ /* 0x000fe2000c101524 */
[----:B------:R-:W-:Y:S01]  /*3da0*/  ISETP.GT.AND P3, PT, R0, 0x8, P0 ;  /* 0x000000080000780c */ /* 0x000fe20000764270 */
[-C--:B------:R-:W-:Y:S01]  /*3db0*/  FMUL R46, R46, R56.reuse ;  /* 0x000000382e2e7220 */ /* 0x080fe20000400000 */
[----:B------:R-:W-:Y:S01]  /*3dc0*/  ISETP.GT.AND P0, PT, R3, 0x19, PT ;  /* 0x000000190300780c */ /* 0x000fe20003f04270 */
[----:B------:R-:W-:Y:S01]  /*3dd0*/  @P4 STG.E.U16 desc[UR36][R4.64+0x20], R32 ;  /* 0x0000202004004986 */ /* 0x000fe2000c101524 */
[C---:B------:R-:W-:Y:S01]  /*3de0*/  ISETP.GT.AND P4, PT, R0.reuse, RZ, P1 ;  /* 0x000000ff0000720c */ /* 0x040fe20000f84270 */
[----:B------:R-:W-:Y:S01]  /*3df0*/  FMUL R47, R47, R56 ;  /* 0x000000382f2f7220 */ /* 0x000fe20000400000 */
[----:B------:R-:W-:Y:S01]  /*3e00*/  F2FP.BF16.F32.PACK_AB R34, RZ, R34 ;  /* 0x00000022ff22723e */ /* 0x000fe200000010ff */
[----:B------:R-:W-:Y:S01]  /*3e10*/  @P5 STG.E.U16 desc[UR36][R4.64+0x22], R33 ;  /* 0x0000222104005986 */ /* 0x000fe2000c101524 */
[----:B------:R-:W-:Y:S01]  /*3e20*/  ISETP.GT.AND P5, PT, R0, RZ, P0 ;  /* 0x000000ff0000720c */ /* 0x000fe200007a4270 */
[----:B------:R-:W-:Y:S01]  /*3e30*/  FMUL R48, R48, R56 ;  /* 0x0000003830307220 */ /* 0x000fe20000400000 */
[----:B------:R-:W-:Y:S01]  /*3e40*/  F2FP.BF16.F32.PACK_AB R35, RZ, R35 ;  /* 0x00000023ff23723e */ /* 0x000fe200000010ff */
[----:B------:R-:W-:Y:S01]  /*3e50*/  @P2 STG.E.U16 desc[UR36][R6.64+0x20], R34 ;  /* 0x0000202206002986 */ /* 0x000fe2000c101524 */
[----:B------:R-:W-:Y:S01]  /*3e60*/  F2FP.BF16.F32.PACK_AB R36, RZ, R36 ;  /* 0x00000024ff24723e */ /* 0x000fe200000010ff */
[-C--:B------:R-:W-:Y:S01]  /*3e70*/  FMUL R49, R49, R56.reuse ;  /* 0x0000003831317220 */ /* 0x080fe20000400000 */
[----:B------:R-:W-:Y:S01]  /*3e80*/  ISETP.GT.AND P2, PT, R0, 0x8, P1 ;  /* 0x000000080000780c */ /* 0x000fe20000f44270 */
[----:B------:R-:W-:Y:S01]  /*3e90*/  @P3 STG.E.U16 desc[UR36][R6.64+0x22], R35 ;  /* 0x0000222306003986 */ /* 0x000fe2000c101524 */
[----:B------:R-:W-:Y:S01]  /*3ea0*/  ISETP.GT.AND P1, PT, R3, 0x20, PT ;  /* 0x000000200300780c */ /* 0x000fe20003f24270 */
[-C--:B------:R-:W-:Y:S01]  /*3eb0*/  FMUL R50, R50, R56.reuse ;  /* 0x0000003832327220 */ /* 0x080fe20000400000 */
[----:B------:R-:W-:Y:S01]  /*3ec0*/  F2FP.BF16.F32.PACK_AB R37, RZ, R37 ;  /* 0x00000025ff25723e */ /* 0x000fe200000010ff */
[----:B------:R-:W-:Y:S01]  /*3ed0*/  @P4 STG.E.U16 desc[UR36][R4.64+0x30], R36 ;  /* 0x0000302404004986 */ /* 0x000fe2000c101524 */
[C---:B------:R-:W-:Y:S01]  /*3ee0*/  ISETP.GT.AND P3, PT, R0.reuse, 0x8, P0 ;  /* 0x000000080000780c */ /* 0x040fe20000764270 */
[-C--:B------:R-:W-:Y:S01]  /*3ef0*/  FMUL R51, R51, R56.reuse ;  /* 0x0000003833337220 */ /* 0x080fe20000400000 */
[----:B------:R-:W-:Y:S01]  /*3f00*/  ISETP.GT.AND P0, PT, R3, 0x21, PT ;  /* 0x000000210300780c */ /* 0x000fe20003f04270 */
[----:B------:R-:W-:Y:S01]  /*3f10*/  @P5 STG.E.U16 desc[UR36][R4.64+0x32], R37 ;  /* 0x0000322504005986 */ /* 0x000fe2000c101524 */
        /* <DEDUP_REMOVED lines=10> */
[----:B------:R-:W-:-:S02]  /*3fc0*/  F2FP.BF16.F32.PACK_AB R41, RZ, R41 ;  /* 0x00000029ff29723e */ /* 0x000fc400000010ff */
[C---:B------:R-:W-:Y:S01]  /*3fd0*/  ISETP.GT.AND P1, PT, R0.reuse, 0x8, P1 ;  /* 0x000000080000780c */ /* 0x040fe20000f24270 */
[----:B------:R-:W-:Y:S01]  /*3fe0*/  @P3 STG.E.U16 desc[UR36][R6.64+0x32], R39 ;  /* 0x0000322706003986 */ /* 0x000fe2000c101524 */
[C---:B------:R-:W-:Y:S02]  /*3ff0*/  ISETP.GT.AND P2, PT, R0.reuse, 0x8, P0 ;  /* 0x000000080000780c */ /* 0x040fe40000744270 */
[C---:B------:R-:W-:Y:S01]  /*4000*/  ISETP.GT.AND P0, PT, R3.reuse, 0x29, PT ;  /* 0x000000290300780c */ /* 0x040fe20003f04270 */
[----:B------:R-:W-:Y:S01]  /*4010*/  @P4 STG.E.U16 desc[UR36][R4.64+0x40], R40 ;  /* 0x0000402804004986 */ /* 0x000fe2000c101524 */
[----:B------:R-:W-:Y:S02]  /*4020*/  ISETP.GT.AND P4, PT, R3, 0x28, PT ;  /* 0x000000280300780c */ /* 0x000fe40003f84270 */
[----:B------:R-:W-:Y:S01]  /*4030*/  F2FP.BF16.F32.PACK_AB R42, RZ, R42 ;  /* 0x0000002aff2a723e */ /* 0x000fe200000010ff */
[----:B------:R-:W-:Y:S01]  /*4040*/  @P5 STG.E.U16 desc[UR36][R4.64+0x42], R41 ;  /* 0x0000422904005986 */ /* 0x000fe2000c101524 */
[----:B------:R-:W-:-:S02]  /*4050*/  ISETP.GT.AND P5, PT, R0, RZ, P4 ;  /* 0x000000ff0000720c */ /* 0x000fc400027a4270 */
[C---:B------:R-:W-:Y:S01]  /*4060*/  ISETP.GT.AND P3, PT, R0.reuse, RZ, P0 ;  /* 0x000000ff0000720c */ /* 0x040fe20000764270 */
[----:B------:R-:W-:Y:S01]  /*4070*/  @P1 STG.E.U16 desc[UR36][R6.64+0x40], R42 ;  /* 0x0000402a06001986 */ /* 0x000fe2000c101524 */
[----:B------:R-:W-:Y:S02]  /*4080*/  F2FP.BF16.F32.PACK_AB R43, RZ, R43 ;  /* 0x0000002bff2b723e */ /* 0x000fe400000010ff */
[----:B------:R-:W-:Y:S02]  /*4090*/  F2FP.BF16.F32.PACK_AB R44, RZ, R44 ;  /* 0x0000002cff2c723e */ /* 0x000fe400000010ff */
[C---:B------:R-:W-:Y:S01]  /*40a0*/  ISETP.GT.AND P4, PT, R0.reuse, 0x8, P4 ;  /* 0x000000080000780c */ /* 0x040fe20002784270 */
[----:B------:R-:W-:Y:S01]  /*40b0*/  @P2 STG.E.U16 desc[UR36][R6.64+0x42], R43 ;  /* 0x0000422b06002986 */ /* 0x000fe2000c101524 */
[----:B------:R-:W-:Y:S02]  /*40c0*/  F2FP.BF16.F32.PACK_AB R45, RZ, R45 ;  /* 0x0000002dff2d723e */ /* 0x000fe400000010ff */
[----:B------:R-:W-:Y:S01]  /*40d0*/  ISETP.GT.AND P2, PT, R3, 0x31, PT ;  /* 0x000000310300780c */ /* 0x000fe20003f44270 */
[----:B------:R-:W-:Y:S01]  /*40e0*/  @P5 STG.E.U16 desc[UR36][R4.64+0x50], R44 ;  /* 0x0000502c04005986 */ /* 0x000fe2000c101524 */
[----:B------:R-:W-:-:S02]  /*40f0*/  ISETP.GT.AND P5, PT, R0, 0x8, P0 ;  /* 0x000000080000780c */ /* 0x000fc400007a4270 */
[C---:B------:R-:W-:Y:S01]  /*4100*/  ISETP.GT.AND P1, PT, R3.reuse, 0x38, PT ;  /* 0x000000380300780c */ /* 0x040fe20003f24270 */
[----:B------:R-:W-:Y:S01]  /*4110*/  @P3 STG.E.U16 desc[UR36][R4.64+0x52], R45 ;  /* 0x0000522d04003986 */ /* 0x000fe2000c101524 */
[C---:B------:R-:W-:Y:S02]  /*4120*/  ISETP.GT.AND P3, PT, R3.reuse, 0x30, PT ;  /* 0x000000300300780c */ /* 0x040fe40003f64270 */
[----:B------:R-:W-:Y:S01]  /*4130*/  ISETP.GT.AND P0, PT, R3, 0x39, PT ;  /* 0x000000390300780c */ /* 0x000fe20003f04270 */
[----:B------:R-:W-:Y:S01]  /*4140*/  @P4 IMAD.MOV.U32 R2, RZ, RZ, R6 ;  /* 0x000000ffff024224 */ /* 0x000fe200078e0006 */
[----:B------:R-:W-:Y:S01]  /*4150*/  F2FP.BF16.F32.PACK_AB R46, RZ, R46 ;  /* 0x0000002eff2e723e */ /* 0x000fe200000010ff */
[----:B------:R-:W-:Y:S01]  /*4160*/  @P4 IMAD.MOV.U32 R3, RZ, RZ, R7 ;  /* 0x000000ffff034224 */ /* 0x000fe200078e0007 */
[----:B------:R-:W-:Y:S02]  /*4170*/  F2FP.BF16.F32.PACK_AB R47, RZ, R47 ;  /* 0x0000002fff2f723e */ /* 0x000fe400000010ff */
[----:B------:R-:W-:-:S02]  /*4180*/  F2FP.BF16.F32.PACK_AB R48, RZ, R48 ;  /* 0x00000030ff30723e */ /* 0x000fc400000010ff */
[----:B------:R1:W-:Y:S01]  /*4190*/  @P4 STG.E.U16 desc[UR36][R2.64+0x50], R46 ;  /* 0x0000502e02004986 */ /* 0x0003e2000c101524 */
[C---:B------:R-:W-:Y:S02]  /*41a0*/  ISETP.GT.AND P4, PT, R0.reuse, RZ, P2 ;  /* 0x000000ff0000720c */ /* 0x040fe40001784270 */
[----:B------:R-:W-:Y:S02]  /*41b0*/  F2FP.BF16.F32.PACK_AB R49, RZ, R49 ;  /* 0x00000031ff31723e */ /* 0x000fe400000010ff */
[----:B------:R-:W-:Y:S02]  /*41c0*/  ISETP.GT.AND P2, PT, R0, 0x8, P2 ;  /* 0x000000080000780c */ /* 0x000fe40001744270 */
[----:B------:R-:W-:Y:S02]  /*41d0*/  F2FP.BF16.F32.PACK_AB R50, RZ, R50 ;  /* 0x00000032ff32723e */ /* 0x000fe400000010ff */
[----:B------:R-:W-:Y:S02]  /*41e0*/  F2FP.BF16.F32.PACK_AB R51, RZ, R51 ;  /* 0x00000033ff33723e */ /* 0x000fe400000010ff */
[----:B------:R-:W-:Y:S01]  /*41f0*/  F2FP.BF16.F32.PACK_AB R52, RZ, R52 ;  /* 0x00000034ff34723e */ /* 0x000fe200000010ff */
[----:B-1----:R-:W-:Y:S01]  /*4200*/  @P5 IMAD.MOV.U32 R2, RZ, RZ, R6 ;  /* 0x000000ffff025224 */ /* 0x002fe200078e0006 */
[----:B------:R-:W-:Y:S01]  /*4210*/  F2FP.BF16.F32.PACK_AB R53, RZ, R53 ;  /* 0x00000035ff35723e */ /* 0x000fe200000010ff */
[----:B------:R-:W-:Y:S01]  /*4220*/  @P5 IMAD.MOV.U32 R3, RZ, RZ, R7 ;  /* 0x000000ffff035224 */ /* 0x000fe200078e0007 */
[----:B------:R-:W-:-:S02]  /*4230*/  F2FP.BF16.F32.PACK_AB R54, RZ, R54 ;  /* 0x00000036ff36723e */ /* 0x000fc400000010ff */
[----:B------:R-:W-:Y:S02]  /*4240*/  F2FP.BF16.F32.PACK_AB R55, RZ, R55 ;  /* 0x00000037ff37723e */ /* 0x000fe400000010ff */
[----:B------:R1:W-:Y:S01]  /*4250*/  @P5 STG.E.U16 desc[UR36][R2.64+0x52], R47 ;  /* 0x0000522f02005986 */ /* 0x0003e2000c101524 */
[C---:B------:R-:W-:Y:S02]  /*4260*/  ISETP.GT.AND P5, PT, R0.reuse, RZ, P3 ;  /* 0x000000ff0000720c */ /* 0x040fe40001fa4270 */
[----:B------:R-:W-:-:S11]  /*4270*/  ISETP.GT.AND P3, PT, R0, 0x8, P3 ;  /* 0x000000080000780c */ /* 0x000fd60001f64270 */
[----:B-1----:R-:W-:Y:S02]  /*4280*/  @P5 IMAD.MOV.U32 R2, RZ, RZ, R4 ;  /* 0x000000ffff025224 */ /* 0x002fe400078e0004 */
[----:B------:R-:W-:-:S05]  /*4290*/  @P5 IMAD.MOV.U32 R3, RZ, RZ, R5 ;  /* 0x000000ffff035224 */ /* 0x000fca00078e0005 */
[----:B------:R1:W-:Y:S01]  /*42a0*/  @P5 STG.E.U16 desc[UR36][R2.64+0x60], R48 ;  /* 0x0000603002005986 */ /* 0x0003e2000c101524 */
[C---:B------:R-:W-:Y:S02]  /*42b0*/  ISETP.GT.AND P5, PT, R0.reuse, RZ, P0 ;  /* 0x000000ff0000720c */ /* 0x040fe400007a4270 */
[----:B------:R-:W-:Y:S01]  /*42c0*/  ISETP.GT.AND P0, PT, R0, 0x8, P0 ;  /* 0x000000080000780c */ /* 0x000fe20000704270 */
[----:B-1----:R-:W-:Y:S02]  /*42d0*/  @P4 IMAD.MOV.U32 R2, RZ, RZ, R4 ;  /* 0x000000ffff024224 */ /* 0x002fe400078e0004 */
[----:B------:R-:W-:-:S05]  /*42e0*/  @P4 IMAD.MOV.U32 R3, RZ, RZ, R5 ;  /* 0x000000ffff034224 */ /* 0x000fca00078e0005 */
[----:B------:R1:W-:Y:S01]  /*42f0*/  @P4 STG.E.U16 desc[UR36][R2.64+0x62], R49 ;  /* 0x0000623102004986 */ /* 0x0003e2000c101524 */
[C---:B------:R-:W-:Y:S02]  /*4300*/  ISETP.GT.AND P4, PT, R0.reuse, RZ, P1 ;  /* 0x000000ff0000720c */ /* 0x040fe40000f84270 */
[----:B------:R-:W-:Y:S01]  /*4310*/  ISETP.GT.AND P1, PT, R0, 0x8, P1 ;  /* 0x000000080000780c */ /* 0x000fe20000f24270 */
[----:B-1----:R-:W-:Y:S02]  /*4320*/  @P3 IMAD.MOV.U32 R2, RZ, RZ, R6 ;  /* 0x000000ffff023224 */ /* 0x002fe400078e0006 */
[----:B------:R-:W-:-:S05]  /*4330*/  @P3 IMAD.MOV.U32 R3, RZ, RZ, R7 ;  /* 0x000000ffff033224 */ /* 0x000fca00078e0007 */
[----:B------:R1:W-:Y:S02]  /*4340*/  @P3 STG.E.U16 desc[UR36][R2.64+0x60], R50 ;  /* 0x0000603202003986 */ /* 0x0003e4000c101524 */
[----:B-1----:R-:W-:Y:S02]  /*4350*/  @P2 IMAD.MOV.U32 R2, RZ, RZ, R6 ;  /* 0x000000ffff022224 */ /* 0x002fe400078e0006 */
[----:B------:R-:W-:-:S05]  /*4360*/  @P2 IMAD.MOV.U32 R3, RZ, RZ, R7 ;  /* 0x000000ffff032224 */ /* 0x000fca00078e0007 */
[----:B------:R1:W-:Y:S02]  /*4370*/  @P2 STG.E.U16 desc[UR36][R2.64+0x62], R51 ;  /* 0x0000623302002986 */ /* 0x0003e4000c101524 */
[----:B-1----:R-:W-:Y:S02]  /*4380*/  @P4 IMAD.MOV.U32 R2, RZ, RZ, R4 ;  /* 0x000000ffff024224 */ /* 0x002fe400078e0004 */
[----:B------:R-:W-:-:S05]  /*4390*/  @P4 IMAD.MOV.U32 R3, RZ, RZ, R5 ;  /* 0x000000ffff034224 */ /* 0x000fca00078e0005 */
[----:B------:R1:W-:Y:S04]  /*43a0*/  @P4 STG.E.U16 desc[UR36][R2.64+0x70], R52 ;  /* 0x0000703402004986 */ /* 0x0003e8000c101524 */
[----:B------:R2:W-:Y:S01]  /*43b0*/  @P5 STG.E.U16 desc[UR36][R4.64+0x72], R53 ;  /* 0x0000723504005986 */ /* 0x0005e2000c101524 */
[----:B-1----:R-:W-:Y:S02]  /*43c0*/  @P1 IMAD.MOV.U32 R2, RZ, RZ, R6 ;  /* 0x000000ffff021224 */ /* 0x002fe400078e0006 */
[----:B------:R-:W-:-:S05]  /*43d0*/  @P1 IMAD.MOV.U32 R3, RZ, RZ, R7 ;  /* 0x000000ffff031224 */ /* 0x000fca00078e0007 */
[----:B------:R2:W-:Y:S04]  /*43e0*/  @P1 STG.E.U16 desc[UR36][R2.64+0x70], R54 ;  /* 0x0000703602001986 */ /* 0x0005e8000c101524 */
[----:B------:R2:W-:Y:S02]  /*43f0*/  @P0 STG.E.U16 desc[UR36][R6.64+0x72], R55 ;  /* 0x0000723706000986 */ /* 0x0005e4000c101524 */
.L_x_95:
[----:B------:R-:W-:Y:S05]  /*4400*/  BSYNC B0 ;  /* 0x0000000000007941 */ /* 0x000fea0003800000 */
.L_x_33:
[----:B0-2---:R-:W2:Y:S01]  /*4410*/  LDL.64 R2, [R1] ;  /* 0x0000000001027983 */ /* 0x005ea20000100a00 */
[----:B------:R-:W-:Y:S01]  /*4420*/  ULDC.64 UR4, c[0x0][0x650] ;  /* 0x0001940000047ab9 */ /* 0x000fe20000000a00 */
[----:B------:R0:W-:Y:S01]  /*4430*/  SYNCS.ARRIVE.TRANS64.A1T0 RZ, [R64+UR47], RZ ;  /* 0x000000ff40ff79a7 */ /* 0x0001e2000810002f */
[----:B------:R-:W-:Y:S01]  /*4440*/  PRMT R0, RZ, 0x7610, R0 ;  /* 0x00007610ff007816 */ /* 0x000fe20000000000 */
[----:B-----5:R-:W-:Y:S02]  /*4450*/  IMAD.MOV.U32 R19, RZ, RZ, -0x1 ;  /* 0xffffffffff137424 */ /* 0x020fe400078e00ff */
[----:B------:R-:W-:Y:S01]  /*4460*/  IMAD.MOV.U32 R22, RZ, RZ, -0x1 ;  /* 0xffffffffff167424 */ /* 0x000fe200078e00ff */
[----:B--2---:R-:W-:-:S04]  /*4470*/  LEA R18, P0, R2, R18, 0x1 ;  /* 0x0000001202127211 */ /* 0x004fc800078008ff */
[----:B------:R-:W-:Y:S01]  /*4480*/  LEA.HI.X R17, R2, R17, R23, 0x1, P0 ;  /* 0x0000001102117211 */ /* 0x000fe200000f0c17 */
[----:B------:R-:W-:Y:S01]  /*4490*/  IMAD.MOV.U32 R2, RZ, RZ, -0x1 ;  /* 0xffffffffff027424 */ /* 0x000fe200078e00ff */
[----:B------:R-:W-:-:S04]  /*44a0*/  ISETP.GE.U32.AND P0, PT, R18, UR4, PT ;  /* 0x0000000412007c0c */ /* 0x000fc8000bf06070 */
[----:B------:R-:W-:-:S13]  /*44b0*/  ISETP.GE.U32.AND.EX P0, PT, R17, UR5, PT, P0 ;  /* 0x0000000511007c0c */ /* 0x000fda000bf06100 */
[----:B0-----:R-:W-:Y:S05]  /*44c0*/  @P0 BRA `(.L_x_96) ;  /* 0x0000000400700947 */ /* 0x001fea0003800000 */
[----:B-1----:R-:W0:Y:S01]  /*44d0*/  S2R R10, SR_CTAID.X ;  /* 0x00000000000a7919 */ /* 0x002e220000002500 */
[----:B---34-:R-:W1:Y:S01]  /*44e0*/  LDC.64 R8, c[0x0][0x628] ;  /* 0x00018a00ff087b82 */ /* 0x018e620000000a00 */
[----:B------:R-:W-:Y:S01]  /*44f0*/  ULDC UR4, c[0x0][0x150] ;  /* 0x0000540000047ab9 */ /* 0x000fe20000000800 */
[----:B------:R-:W-:Y:S01]  /*4500*/  IMAD.MOV.U32 R6, RZ, RZ, R18 ;  /* 0x000000ffff067224 */ /* 0x000fe200078e0012 */
[----:B------:R-:W2:Y:S01]  /*4510*/  S2R R20, SR_CTAID.Y ;  /* 0x0000000000147919 */ /* 0x000ea20000002600 */
[----:B------:R-:W-:-:S04]  /*4520*/  IMAD.MOV.U32 R7, RZ, RZ, R17 ;  /* 0x000000ffff077224 */ /* 0x000fc800078e0011 */
[----:B------:R-:W3:Y:S08]  /*4530*/  LDC R15, c[0x0][0x144] ;  /* 0x00005100ff0f7b82 */ /* 0x000ef00000000800 */
[----:B------:R-:W4:Y:S08]  /*4540*/  LDC R0, c[0x0][0x630] ;  /* 0x00018c00ff007b82 */ /* 0x000f300000000800 */
[----:B------:R-:W2:Y:S01]  /*4550*/  LDC.64 R12, c[0x0][0x620] ;  /* 0x00018800ff0c7b82 */ /* 0x000ea20000000a00 */
[----:B-1----:R-:W-:-:S04]  /*4560*/  ISETP.NE.U32.AND P0, PT, R8, RZ, PT ;  /* 0x000000ff0800720c */ /* 0x002fc80003f05070 */
[----:B------:R-:W-:Y:S02]  /*4570*/  ISETP.NE.AND.EX P0, PT, R9, RZ, PT, P0 ;  /* 0x000000ff0900720c */ /* 0x000fe40003f05300 */
[----:B0-----:R-:W-:-:S05]  /*4580*/  I2FP.F32.U32 R2, R10 ;  /* 0x0000000a00027245 */ /* 0x001fca0000201000 */
[----:B------:R-:W-:-:S04]  /*4590*/  FMUL R2, R2, UR4 ;  /* 0x0000000402027c20 */ /* 0x000fc80008400000 */
[----:B------:R0:W1:Y:S02]  /*45a0*/  F2I.U32.TRUNC.NTZ R14, R2 ;  /* 0x00000002000e7305 */ /* 0x000064000020f000 */
[----:B---34-:R-:W-:Y:S05]  /*45b0*/  @!P0 BRA `(.L_x_97) ;  /* 0x0000000000288947 */ /* 0x018fea0003800000 */
[----:B------:R-:W3:Y:S02]  /*45c0*/  LDC R3, c[0x0][0x634] ;  /* 0x00018d00ff037b82 */ /* 0x000ee40000000800 */
[----:B---3--:R-:W-:-:S05]  /*45d0*/  IADD3 R7, P0, R18, R3, RZ ;  /* 0x0000000312077210 */ /* 0x008fca0007f1e0ff */
[----:B------:R-:W-:-:S04]  /*45e0*/  IMAD.X R11, RZ, RZ, R17, P0 ;  /* 0x000000ffff0b7224 */ /* 0x000fc800000e0611 */
[----:B0-----:R-:W-:-:S04]  /*45f0*/  IMAD.WIDE.U32 R2, R11, R8, RZ ;  /* 0x000000080b027225 */ /* 0x001fc800078e00ff */
[----:B------:R-:W-:-:S04]  /*4600*/  IMAD.WIDE.U32 R4, P0, R7, R9, R2 ;  /* 0x0000000907047225 */ /* 0x000fc80007800002 */
[----:B------:R-:W-:-:S04]  /*4610*/  IMAD.WIDE.U32 R2, R7, R8, RZ ;  /* 0x0000000807027225 */ /* 0x000fc800078e00ff */
[----:B------:R-:W-:Y:S01]  /*4620*/  IMAD.X R7, RZ, RZ, RZ, P0 ;  /* 0x000000ffff077224 */ /* 0x000fe200000e06ff */
[----:B------:R-:W-:Y:S01]  /*4630*/  IADD3 RZ, P0, R3, R4, RZ ;  /* 0x0000000403ff7210 */ /* 0x000fe20007f1e0ff */
[----:B------:R-:W-:-:S04]  /*4640*/  IMAD.MOV.U32 R6, RZ, RZ, R5 ;  /* 0x000000ffff067224 */ /* 0x000fc800078e0005 */
[----:B------:R-:W-:-:S08]  /*4650*/  IMAD.WIDE.U32.X R6, R11, R9, R6, P0 ;  /* 0x000000090b067225 */ /* 0x000fd000000e0406 */
.L_x_97:
[----:B------:R-:W3:Y:S01]  /*4660*/  LDC.64 R26, c[0x0][0x640] ;  /* 0x00019000ff1a7b82 */ /* 0x000ee20000000a00 */
[-C--:B------:R-:W-:Y:S01]  /*4670*/  SHF.R.U64 R11, R6, R0.reuse, R7 ;  /* 0x00000000060b7219 */ /* 0x080fe20000001207 */
[----:B------:R-:W-:Y:S01]  /*4680*/  IMAD.MOV.U32 R19, RZ, RZ, R17 ;  /* 0x000000ffff137224 */ /* 0x000fe200078e0011 */
[----:B------:R-:W-:Y:S01]  /*4690*/  SHF.R.U32.HI R0, RZ, R0, R7 ;  /* 0x00000000ff007219 */ /* 0x000fe20000011607 */
[----:B-1----:R-:W-:Y:S01]  /*46a0*/  IMAD.MOV R14, RZ, RZ, -R14 ;  /* 0x000000ffff0e7224 */ /* 0x002fe200078e0a0e */
[----:B------:R-:W-:Y:S01]  /*46b0*/  IADD3 R5, P0, RZ, -R11, RZ ;  /* 0x8000000bff057210 */ /* 0x000fe20007f1e0ff */
[----:B------:R-:W-:Y:S01]  /*46c0*/  ULDC UR4, c[0x0][0x154] ;  /* 0x0000550000047ab9 */ /* 0x000fe20000000800 */
[----:B------:R-:W-:Y:S01]  /*46d0*/  IMAD.MOV.U32 R7, RZ, RZ, 0x1 ;  /* 0x00000001ff077424 */ /* 0x000fe200078e00ff */
[----:B------:R-:W1:Y:S01]  /*46e0*/  LDC R4, c[0x0][0x618] ;  /* 0x00018600ff047b82 */ /* 0x000e620000000800 */
[----:B------:R-:W-:Y:S02]  /*46f0*/  IMAD R22, R15, R14, R10 ;  /* 0x0000000e0f167224 */ /* 0x000fe400078e020a */
[----:B------:R-:W-:-:S04]  /*4700*/  IMAD.X R3, RZ, RZ, ~R0, P0 ;  /* 0x000000ffff037224 */ /* 0x000fc800000e0e00 */
[-C--:B--2---:R-:W-:Y:S01]  /*4710*/  IMAD R0, R3, R12.reuse, RZ ;  /* 0x0000000c03007224 */ /* 0x084fe200078e02ff */
[----:B------:R-:W2:Y:S01]  /*4720*/  LDC R6, c[0x0][0x608] ;  /* 0x00018200ff067b82 */ /* 0x000ea20000000800 */
[----:B0-----:R-:W-:-:S04]  /*4730*/  IMAD.WIDE.U32 R2, R5, R12, R18 ;  /* 0x0000000c05027225 */ /* 0x001fc800078e0012 */
[----:B------:R-:W-:Y:S01]  /*4740*/  IMAD R5, R5, R13, R0 ;  /* 0x0000000d05057224 */ /* 0x000fe200078e0200 */
[----:B------:R-:W-:Y:S02]  /*4750*/  I2FP.F32.U32 R0, R20 ;  /* 0x0000001400007245 */ /* 0x000fe40000201000 */
[----:B------:R-:W0:Y:S01]  /*4760*/  LDC R24, c[0x0][0x658] ;  /* 0x00019600ff187b82 */ /* 0x000e220000000800 */
[----:B------:R-:W-:Y:S01]  /*4770*/  IMAD.IADD R3, R3, 0x1, R5 ;  /* 0x0000000103037824 */ /* 0x000fe200078e0205 */
[----:B---3--:R-:W-:Y:S01]  /*4780*/  ISETP.NE.U32.AND P0, PT, R26, RZ, PT ;  /* 0x000000ff1a00720c */ /* 0x008fe20003f05070 */
[----:B------:R-:W-:Y:S01]  /*4790*/  FMUL R0, R0, UR4 ;  /* 0x0000000400007c20 */ /* 0x000fe20008400000 */
[----:B------:R-:W-:Y:S02]  /*47a0*/  IMAD.MOV.U32 R5, RZ, RZ, -0x1 ;  /* 0xffffffffff057424 */ /* 0x000fe400078e00ff */
[----:B------:R-:W-:Y:S01]  /*47b0*/  ISETP.NE.AND.EX P0, PT, R27, RZ, PT, P0 ;  /* 0x000000ff1b00720c */ /* 0x000fe20003f05300 */
[----:B------:R3:W4:Y:S01]  /*47c0*/  F2I.U32.TRUNC.NTZ R12, R0 ;  /* 0x00000000000c7305 */ /* 0x000722000020f000 */
[----:B------:R-:W3:Y:S01]  /*47d0*/  LDC R15, c[0x0][0x148] ;  /* 0x00005200ff0f7b82 */ /* 0x000ee20000000800 */
[----:B-1----:R-:W-:-:S02]  /*47e0*/  SHF.R.U64 R10, R2, R4, R3 ;  /* 0x00000004020a7219 */ /* 0x002fc40000001203 */
[----:B------:R-:W-:-:S05]  /*47f0*/  SHF.R.U32.HI R3, RZ, R4, R3 ;  /* 0x00000004ff037219 */ /* 0x000fca0000011603 */
[----:B------:R-:W1:Y:S01]  /*4800*/  LDC R14, c[0x0][0x600] ;  /* 0x00018000ff0e7b82 */ /* 0x000e620000000800 */
[-CC-:B--2---:R-:W-:Y:S02]  /*4810*/  SHF.R.U64 R8, R10, R6.reuse, R3.reuse ;  /* 0x000000060a087219 */ /* 0x184fe40000001203 */
[----:B------:R-:W-:-:S05]  /*4820*/  SHF.R.U32.HI R3, RZ, R6, R3 ;  /* 0x00000006ff037219 */ /* 0x000fca0000011603 */
[----:B------:R-:W2:Y:S01]  /*4830*/  LDC R21, c[0x0][0x648] ;  /* 0x00019200ff157b82 */ /* 0x000ea20000000800 */
[-CC-:B0-----:R-:W-:Y:S02]  /*4840*/  SHF.R.U64 R13, R8, R24.reuse, R3.reuse ;  /* 0x00000018080d7219 */ /* 0x181fe40000001203 */
[-C--:B------:R-:W-:Y:S02]  /*4850*/  SHF.L.U32 R5, R5, R24.reuse, RZ ;  /* 0x0000001805057219 */ /* 0x080fe400000006ff */
[-C--:B------:R-:W-:Y:S01]  /*4860*/  SHF.R.U32.HI R3, RZ, R24.reuse, R3 ;  /* 0x00000018ff037219 */ /* 0x080fe20000011603 */
[----:B------:R-:W-:Y:S01]  /*4870*/  IMAD.MOV.U32 R2, RZ, RZ, R13 ;  /* 0x000000ffff027224 */ /* 0x000fe200078e000d */
[----:B------:R-:W-:Y:S01]  /*4880*/  SHF.L.U32 R24, R7, R24, RZ ;  /* 0x0000001807187219 */ /* 0x000fe200000006ff */
[----:B------:R-:W0:Y:S01]  /*4890*/  LDC R25, c[0x0][0x638] ;  /* 0x00018e00ff197b82 */ /* 0x000e220000000800 */
[----:B------:R-:W-:-:S07]  /*48a0*/  LOP3.LUT R19, RZ, R5, RZ, 0x33, !PT ;  /* 0x00000005ff137212 */ /* 0x000fce00078e33ff */
[----:B------:R-:W0:Y:S01]  /*48b0*/  LDC R28, c[0x0][0x610] ;  /* 0x00018400ff1c7b82 */ /* 0x000e220000000800 */
[----:B----4-:R-:W-:Y:S05]  /*48c0*/  @!P0 BRA `(.L_x_98) ;  /* 0x0000000000288947 */ /* 0x010fea0003800000 */
[----:B---3--:R-:W3:Y:S02]  /*48d0*/  LDC R0, c[0x0][0x64c] ;  /* 0x00019300ff007b82 */ /* 0x008ee40000000800 */
[----:B---3--:R-:W-:-:S05]  /*48e0*/  IADD3 R7, P0, R13, R0, RZ ;  /* 0x000000000d077210 */ /* 0x008fca0007f1e0ff */
        /* <DEDUP_REMOVED lines=8> */
.L_x_98:
[----:B------:R-:W4:Y:S01]  /*4970*/  LDC R4, c[0x0][0x65c] ;  /* 0x00019700ff047b82 */ /* 0x000f220000000800 */
[----:B--23--:R-:W-:Y:S01]  /*4980*/  SHF.R.U64 R0, R2, R21, R3 ;  /* 0x0000001502007219 */ /* 0x00cfe20000001203 */
[----:B-1----:R-:W-:Y:S01]  /*4990*/  VIADD R3, R14, 0xffffffff ;  /* 0xffffffff0e037836 */ /* 0x002fe20000000000 */
[----:B------:R-:W-:Y:S01]  /*49a0*/  LOP3.LUT R19, R8, R19, RZ, 0xc0, !PT ;  /* 0x0000001308137212 */ /* 0x000fe200078ec0ff */
[----:B------:R-:W-:Y:S02]  /*49b0*/  IMAD.MOV R12, RZ, RZ, -R12 ;  /* 0x000000ffff0c7224 */ /* 0x000fe400078e0a0c */
[----:B------:R-:W-:Y:S01]  /*49c0*/  IMAD.MOV R2, RZ, RZ, -R0 ;  /* 0x000000ffff027224 */ /* 0x000fe200078e0a00 */
[----:B------:R-:W-:Y:S01]  /*49d0*/  LOP3.LUT R3, R10, R3, RZ, 0xc0, !PT ;  /* 0x000000030a037212 */ /* 0x000fe200078ec0ff */
[----:B------:R-:W-:Y:S02]  /*49e0*/  IMAD R19, R24, R0, R19 ;  /* 0x0000000018137224 */ /* 0x000fe400078e0213 */
[----:B0-----:R-:W-:-:S04]  /*49f0*/  IMAD R0, R2, R25, R13 ;  /* 0x0000001902007224 */ /* 0x001fc800078e020d */
[----:B------:R-:W-:Y:S01]  /*4a00*/  IMAD R2, R0, R14, R3 ;  /* 0x0000000e00027224 */ /* 0x000fe200078e0203 */
[----:B----4-:R-:W-:Y:S01]  /*4a10*/  ISETP.NE.AND P0, PT, R4, 0x1, PT ;  /* 0x000000010400780c */ /* 0x010fe20003f05270 */
[----:B------:R-:W-:-:S05]  /*4a20*/  IMAD.MOV.U32 R4, RZ, RZ, 0x1 ;  /* 0x00000001ff047424 */ /* 0x000fca00078e00ff */
[----:B------:R-:W-:-:S07]  /*4a30*/  PRMT R0, R4, 0x7610, R0 ;  /* 0x0000761004007816 */ /* 0x000fce0000000000 */
[----:B------:R-:W-:-:S04]  /*4a40*/  @P0 IMAD R22, R15, R12, R20 ;  /* 0x0000000c0f160224 */ /* 0x000fc800078e0214 */
[----:B------:R-:W-:-:S05]  /*4a50*/  IMAD R19, R19, R28, R22 ;  /* 0x0000001c13137224 */ /* 0x000fca00078e0216 */
[----:B------:R-:W-:Y:S02]  /*4a60*/  SEL R22, R2, R19, !P0 ;  /* 0x0000001302167207 */ /* 0x000fe40004000000 */
[----:B------:R-:W-:Y:S01]  /*4a70*/  SEL R19, R19, R2, !P0 ;  /* 0x0000000213137207 */ /* 0x000fe20004000000 */
[----:B------:R-:W-:-:S07]  /*4a80*/  IMAD.MOV.U32 R2, RZ, RZ, R11 ;  /* 0x000000ffff027224 */ /* 0x000fce00078e000b */
.L_x_96:
[----:B------:R-:W-:Y:S02]  /*4a90*/  LOP3.LUT P0, RZ, R0, 0xff, RZ, 0xc0, !PT ;  /* 0x000000ff00ff7812 */ /* 0x000fe4000780c0ff */
[----:B------:R-:W-:-:S11]  /*4aa0*/  LOP3.LUT R71, R71, 0x1, RZ, 0x3c, !PT ;  /* 0x0000000147477812 */ /* 0x000fd600078e3cff */
[----:B------:R-:W-:Y:S05]  /*4ab0*/  @P0 BRA `(.L_x_99) ;  /* 0xffffffcc00440947 */ /* 0x000fea000383ffff */
[----:B------:R-:W-:Y:S05]  /*4ac0*/  EXIT ;  /* 0x000000000000794d */ /* 0x000fea0003800000 */
.L_x_14:
[----:B------:R-:W-:-:S08]  /*4ad0*/  ISETP.NE.AND P0, PT, R0, RZ, PT ;  /* 0x000000ff0000720c */ /* 0x000fd00003f05270 */
[----:B0-----:R-:W0:-:S00]  /*4ae0*/  USETMAXREG.DEALLOC.CTAPOOL 0x28 ;  /* 0x00000028000079c8 */ /* 0x001e0000080e0500 */
[----:B------:R-:W-:Y:S05]  /*4af0*/  @P0 EXIT ;  /* 0x000000000000094d */ /* 0x000fea0003800000 */
[----:B0-----:R-:W-:Y:S01]  /*4b00*/  LOP3.LUT P0, RZ, R8, 0xff, RZ, 0xc0, !PT ;  /* 0x000000ff08ff7812 */ /* 0x001fe2000780c0ff */
[----:B------:R-:W-:Y:S02]  /*4b10*/  IMAD.MOV.U32 R0, RZ, RZ, 0x1 ;  /* 0x00000001ff007424 */ /* 0x000fe400078e00ff */
[----:B------:R-:W-:-:S10]  /*4b20*/  IMAD.MOV.U32 R6, RZ, RZ, RZ ;  /* 0x000000ffff067224 */ /* 0x000fd400078e00ff */
[----:B------:R-:W-:Y:S05]  /*4b30*/  @!P0 BRA `(.L_x_100) ;  /* 0x0000000c00148947 */ /* 0x000fea0003800000 */
[----:B------:R-:W-:Y:S01]  /*4b40*/  LOP3.LUT P0, RZ, R4, 0x1f, RZ, 0xc0, !PT ;  /* 0x0000001f04ff7812 */ /* 0x000fe2000780c0ff */
[----:B------:R-:W-:Y:S01]  /*4b50*/  ULDC UR5, c[0x0][0x658] ;  /* 0x0001960000057ab9 */ /* 0x000fe20000000800 */
[----:B------:R-:W-:Y:S01]  /*4b60*/  UMOV UR6, 0xffffffff ;  /* 0xffffffff00067882 */ /* 0x000fe20000000000 */
[----:B------:R-:W-:Y:S01]  /*4b70*/  BSSY B0, `(.L_x_100) ;  /* 0x00000c1000007945 */ /* 0x000fe20003800000 */
[----:B------:R-:W-:Y:S01]  /*4b80*/  USHF.L.U32 UR6, UR6, UR5, URZ ;  /* 0x0000000506067299 */ /* 0x000fe2000800063f */
[C---:B------:R-:W-:Y:S01]  /*4b90*/  ISETP.NE.AND P2, PT, R3.reuse, RZ, PT ;  /* 0x000000ff0300720c */ /* 0x040fe20003f45270 */
[----:B------:R-:W-:Y:S01]  /*4ba0*/  IMAD.MOV.U32 R8, RZ, RZ, 0x1 ;  /* 0x00000001ff087424 */ /* 0x000fe200078e00ff */
[----:B------:R-:W-:Y:S01]  /*4bb0*/  ISETP.NE.OR P0, PT, R3, RZ, !P0 ;  /* 0x000000ff0300720c */ /* 0x000fe20004705670 */
[----:B------:R-:W-:Y:S01]  /*4bc0*/  IMAD.MOV.U32 R0, RZ, RZ, 0x1 ;  /* 0x00000001ff007424 */ /* 0x000fe200078e00ff */
[----:B------:R-:W-:Y:S01]  /*4bd0*/  LOP3.LUT R7, R16, 0x2, RZ, 0xfc, !PT ;  /* 0x0000000210077812 */ /* 0x000fe200078efcff */
[----:B------:R-:W-:Y:S01]  /*4be0*/  IMAD.MOV.U32 R6, RZ, RZ, RZ ;  /* 0x000000ffff067224 */ /* 0x000fe200078e00ff */
[----:B------:R-:W-:Y:S01]  /*4bf0*/  ULDC UR4, c[0x0][0x600] ;  /* 0x0001800000047ab9 */ /* 0x000fe20000000800 */
[----:B------:R-:W-:Y:S01]  /*4c00*/  UMOV UR7, 0x1 ;  /* 0x0000000100077882 */ /* 0x000fe20000000000 */
[----:B------:R-:W-:-:S02]  /*4c10*/  UIADD3 UR21, UR40, 0x1, URZ ;  /* 0x0000000128157890 */ /* 0x000fc4000fffe03f */
[----:B------:R-:W-:Y:S02]  /*4c20*/  UIADD3 UR13, UR4, -0x1, URZ ;  /* 0xffffffff040d7890 */ /* 0x000fe4000fffe03f */
[----:B------:R-:W-:Y:S02]  /*4c30*/  USHF.L.U32 UR15, UR7, UR5, URZ ;  /* 0x00000005070f7299 */ /* 0x000fe4000800063f */
[----:B------:R-:W-:Y:S01]  /*4c40*/  ULOP3.LUT UR14, URZ, UR6, URZ, 0x33, !UPT ;  /* 0x000000063f0e7292 */ /* 0x000fe2000f8e333f */
[----:B------:R-:W-:-:S11]  /*4c50*/  ULDC.64 UR22, c[0x0][0x198] ;  /* 0x0000660000167ab9 */ /* 0x000fd60000000a00 */
.L_x_112:
[----:B------:R-:W-:-:S03]  /*4c60*/  UMOV UR4, 0xffffffff ;  /* 0xffffffff00047882 */ /* 0x000fc60000000000 */
[----:B------:R-:W-:Y:S05]  /*4c70*/  BRA.DIV UR4, `(.L_x_101) ;  /* 0x0000001e04387947 */ /* 0x000fea000b800000 */
[----:B------:R-:W-:-:S13]  /*4c80*/  ELECT P6, URZ, PT ;  /* 0x00000000003f782f */ /* 0x000fda00038c0000 */
.L_x_149:
[----:B------:R-:W0:Y:S01]  /*4c90*/  LDC R3, c[0x0][0x28c] ;  /* 0x0000a300ff037b82 */ /* 0x000e220000000800 */
[----:B------:R-:W-:Y:S01]  /*4ca0*/  BSSY B1, `(.L_x_102) ;  /* 0x0000035000017945 */ /* 0x000fe20003800000 */
[----:B0-----:R-:W-:-:S13]  /*4cb0*/  ISETP.LT.OR P6, PT, R3, 0x1, !P6 ;  /* 0x000000010300780c */ /* 0x001fda00077c1670 */
[----:B------:R-:W-:Y:S05]  /*4cc0*/  @P6 BRA `(.L_x_103) ;  /* 0x0000000000c86947 */ /* 0x000fea0003800000 */
[----:B------:R-:W-:Y:S02]  /*4cd0*/  IMAD.SHL.U32 R22, R22, 0x40, RZ ;  /* 0x0000004016167824 */ /* 0x000fe400078e00ff */
[----:B------:R-:W-:Y:S02]  /*4ce0*/  IMAD.SHL.U32 R19, R19, 0x40, RZ ;  /* 0x0000004013137824 */ /* 0x000fe400078e00ff */
[----:B------:R-:W-:Y:S02]  /*4cf0*/  IMAD.MOV.U32 R12, RZ, RZ, RZ ;  /* 0x000000ffff0c7224 */ /* 0x000fe400078e00ff */
[----:B------:R-:W-:Y:S02]  /*4d00*/  IMAD.U32 R13, RZ, RZ, UR21 ;  /* 0x00000015ff0d7e24 */ /* 0x000fe4000f8e00ff */
[----:B------:R-:W-:Y:S02]  /*4d10*/  IMAD.MOV.U32 R3, RZ, RZ, R0 ;  /* 0x000000ffff037224 */ /* 0x000fe400078e0000 */
[----:B------:R-:W-:-:S07]  /*4d20*/  IMAD.MOV.U32 R4, RZ, RZ, R6 ;  /* 0x000000ffff047224 */ /* 0x000fce00078e0006 */
.L_x_107:
[----:B------:R-:W0:Y:S01]  /*4d30*/  S2R R10, SR_CgaCtaId ;  /* 0x00000000000a7919 */ /* 0x000e220000008800 */
[----:B------:R-:W-:Y:S01]  /*4d40*/  MOV R5, 0x400 ;  /* 0x0000040000057802 */ /* 0x000fe20000000f00 */
[----:B------:R-:W1:Y:S03]  /*4d50*/  @!P2 LDC R9, c[0x0][0x500] ;  /* 0x00014000ff09ab82 */ /* 0x000e660000000800 */
[----:B0-----:R-:W-:Y:S02]  /*4d60*/  LEA R11, R10, R5, 0x18 ;  /* 0x000000050a0b7211 */ /* 0x001fe400078ec0ff */
[----:B------:R-:W-:-:S03]  /*4d70*/  SHF.L.U32 R5, R3, 0x1f, RZ ;  /* 0x0000001f03057819 */ /* 0x000fc600000006ff */
[----:B------:R-:W-:-:S04]  /*4d80*/  IMAD R10, R4, 0x8, R11 ;  /* 0x00000008040a7824 */ /* 0x000fc800078e020b */
[----:B------:R-:W0:Y:S02]  /*4d90*/  SYNCS.PHASECHK.TRANS64.TRYWAIT P1, [R10+URZ+0xe0], R5 ;  /* 0x0000e0050a0075a7 */ /* 0x000e24000802017f */
[----:B01----:R-:W-:Y:S05]  /*4da0*/  @!P1 BRA `(.L_x_104) ;  /* 0x0000001c000c9947 */ /* 0x003fea0003800000 */
.L_x_150:
[----:B0-----:R-:W-:Y:S01]  /*4db0*/  PRMT R5, R7, 0x9910, RZ ;  /* 0x0000991007057816 */ /* 0x001fe200000000ff */
[----:B------:R0:W-:Y:S03]  /*4dc0*/  @!P2 SYNCS.ARRIVE.TRANS64 RZ, [R10+URZ], R9 ;  /* 0x000000090affa9a7 */ /* 0x0001e6000800003f */
[----:B------:R-:W-:-:S13]  /*4dd0*/  ISETP.NE.AND P1, PT, R5, 0x2, PT ;  /* 0x000000020500780c */ /* 0x000fda0003f25270 */
[----:B0-----:R-:W-:Y:S05]  /*4de0*/  @P1 BRA `(.L_x_105) ;  /* 0x0000000000041947 */ /* 0x001fea0003800000 */
[----:B------:R-:W-:Y:S01]  /*4df0*/  BPT.TRAP 0x1 ;  /* 0x000000040000795c */ /* 0x000fe20000300000 */
.L_x_105:
[----:B------:R-:W-:Y:S05]  /*4e00*/  @P0 BRA `(.L_x_106) ;  /* 0x0000000000040947 */ /* 0x000fea0003800000 */
[----:B------:R-:W-:Y:S01]  /*4e10*/  BPT.TRAP 0x1 ;  /* 0x000000040000795c */ /* 0x000fe20000300000 */
.L_x_106:
[----:B------:R-:W-:Y:S01]  /*4e20*/  IMAD R11, R4, 0x1000, R11 ;  /* 0x00001000040b7824 */ /* 0x000fe200078e020b */
[----:B------:R-:W-:Y:S01]  /*4e30*/  R2UR UR17, R10 ;  /* 0x000000000a1172ca */ /* 0x000fe200000e0000 */
[----:B------:R-:W-:Y:S01]  /*4e40*/  VIADD R13, R13, 0xffffffff ;  /* 0xffffffff0d0d7836 */ /* 0x000fe20000000000 */
[----:B------:R-:W-:Y:S01]  /*4e50*/  R2UR UR19, R12 ;  /* 0x000000000c1372ca */ /* 0x000fe200000e0000 */
[----:B------:R-:W-:Y:S01]  /*4e60*/  UIADD3 UR4, UP0, UR22, 0xf0, URZ ;  /* 0x000000f016047890 */ /* 0x000fe2000ff1e03f */
[----:B------:R-:W-:Y:S01]  /*4e70*/  R2UR UR8, R11 ;  /* 0x000000000b0872ca */ /* 0x000fe200000e0000 */
[----:B------:R-:W-:Y:S01]  /*4e80*/  UIADD3 UR24, UP1, UR22, 0x1f0, URZ ;  /* 0x000001f016187890 */ /* 0x000fe2000ff3e03f */
[----:B------:R-:W-:Y:S01]  /*4e90*/  R2UR UR20, R2 ;  /* 0x00000000021472ca */ /* 0x000fe200000e0000 */
[----:B------:R-:W-:Y:S01]  /*4ea0*/  UIADD3.X UR5, URZ, UR23, URZ, UP0, !UPT ;  /* 0x000000173f057290 */ /* 0x000fe200087fe43f */
[----:B------:R-:W-:Y:S01]  /*4eb0*/  R2UR UR18, R19 ;  /* 0x00000000131272ca */ /* 0x000fe200000e0000 */
[----:B------:R-:W-:Y:S01]  /*4ec0*/  VIADD R4, R4, 0x1 ;  /* 0x0000000104047836 */ /* 0x000fe20000000000 */
[----:B------:R-:W-:Y:S01]  /*4ed0*/  R2UR UR11, R22 ;  /* 0x00000000160b72ca */ /* 0x000fe200000e0000 */
[----:B------:R-:W-:Y:S01]  /*4ee0*/  UIADD3.X UR25, URZ, UR23, URZ, UP1, !UPT ;  /* 0x000000173f197290 */ /* 0x000fe20008ffe43f */
[----:B------:R-:W-:Y:S01]  /*4ef0*/  ISETP.GT.AND P3, PT, R13, 0x1, PT ;  /* 0x000000010d00780c */ /* 0x000fe20003f64270 */
[----:B------:R-:W-:Y:S01]  /*4f00*/  UMOV UR6, 0x0 ;  /* 0x0000000000067882 */ /* 0x000fe20000000000 */
[----:B------:R-:W-:Y:S01]  /*4f10*/  ISETP.NE.AND P1, PT, R4, 0x1c, PT ;  /* 0x0000001c0400780c */ /* 0x000fe20003f25270 */
[----:B------:R-:W-:Y:S01]  /*4f20*/  UMOV UR7, 0x10000000 ;  /* 0x1000000000077882 */ /* 0x000fe20000000000 */
[----:B------:R-:W-:Y:S01]  /*4f30*/  UMOV UR9, UR17 ;  /* 0x0000001100097c82 */ /* 0x000fe20008000000 */
[----:B------:R-:W-:Y:S01]  /*4f40*/  UIADD3 UR16, UR8, 0x300, URZ ;  /* 0x0000030008107890 */ /* 0x000fe2000fffe03f */
[----:B------:R-:W-:Y:S01]  /*4f50*/  SEL R10, RZ, 0x1, P1 ;  /* 0x00000001ff0a7807 */ /* 0x000fe20000800000 */
[----:B------:R-:W-:Y:S01]  /*4f60*/  UIADD3 UR8, UR8, 0x1c300, URZ ;  /* 0x0001c30008087890 */ /* 0x000fe2000fffe03f */
[----:B------:R-:W-:Y:S01]  /*4f70*/  VIADD R12, R12, 0x20 ;  /* 0x000000200c0c7836 */ /* 0x000fe20000000000 */
[----:B------:R-:W-:Y:S01]  /*4f80*/  UMOV UR10, UR19 ;  /* 0x00000013000a7c82 */ /* 0x000fe20008000000 */
[----:B------:R-:W-:Y:S01]  /*4f90*/  UMOV UR12, UR20 ;  /* 0x00000014000c7c82 */ /* 0x000fe20008000000 */
[----:B------:R-:W-:-:S02]  /*4fa0*/  LOP3.LUT R3, R3, R10, RZ, 0x3c, !PT ;  /* 0x0000000a03037212 */ /* 0x000fc400078e3cff */
[----:B------:R-:W-:Y:S01]  /*4fb0*/  SEL R4, R4, RZ, P1 ;  /* 0x000000ff04047207 */ /* 0x000fe20000800000 */
[----:B------:R0:W-:Y:S02]  /*4fc0*/  UTMALDG.3D [UR16], [UR4], desc[UR6] ;  /* 0x00000610040075b4 */ /* 0x0001e40008011000 */
[----:B------:R0:W-:Y:S02]  /*4fd0*/  UTMALDG.3D [UR8], [UR24], desc[UR6] ;  /* 0x00000608180075b4 */ /* 0x0001e40008011000 */
[----:B0-----:R-:W-:Y:S05]  /*4fe0*/  @P3 BRA `(.L_x_107) ;  /* 0xfffffffc00503947 */ /* 0x001fea000383ffff */
.L_x_103:
[----:B------:R-:W-:Y:S05]  /*4ff0*/  BSYNC B1 ;  /* 0x0000000000017941 */ /* 0x000fea0003800000 */
.L_x_102:
[----:B------:R-:W2:Y:S01]  /*5000*/  LDL.64 R10, [R1] ;  /* 0x00000000010a7983 */ /* 0x000ea20000100a00 */
[----:B------:R-:W-:Y:S01]  /*5010*/  LOP3.LUT P4, RZ, R8, 0xff, RZ, 0xc0, !PT ;  /* 0x000000ff08ff7812 */ /* 0x000fe2000788c0ff */
[----:B------:R-:W-:Y:S01]  /*5020*/  VIADD R9, R6, UR40 ;  /* 0x0000002806097c36 */ /* 0x000fe20008000000 */
[----:B------:R-:W-:Y:S01]  /*5030*/  ULDC.64 UR4, c[0x0][0x650] ;  /* 0x0001940000047ab9 */ /* 0x000fe20000000a00 */
[----:B------:R-:W-:Y:S01]  /*5040*/  IMAD.U32 R4, RZ, RZ, UR40 ;  /* 0x00000028ff047e24 */ /* 0x000fe2000f8e00ff */
[----:B------:R-:W-:Y:S01]  /*5050*/  UISETP.GE.U32.AND UP0, UPT, UR40, 0x1c, UPT ;  /* 0x0000001c2800788c */ /* 0x000fe2000bf06070 */
[----:B------:R-:W-:Y:S01]  /*5060*/  BSSY B1, `(.L_x_108) ;  /* 0x000006f000017945 */ /* 0x000fe20003800000 */
[----:B------:R-:W-:Y:S01]  /*5070*/  ISETP.GT.U32.AND P1, PT, R9, 0x1b, PT ;  /* 0x0000001b0900780c */ /* 0x000fe20003f24070 */
[----:B------:R-:W-:Y:S01]  /*5080*/  IMAD.MOV.U32 R19, RZ, RZ, -0x1 ;  /* 0xffffffffff137424 */ /* 0x000fe200078e00ff */
[----:B------:R-:W-:Y:S01]  /*5090*/  PRMT R8, RZ, 0x7610, R8 ;  /* 0x00007610ff087816 */ /* 0x000fe20000000008 */
[----:B------:R-:W-:Y:S01]  /*50a0*/  IMAD.MOV.U32 R22, RZ, RZ, -0x1 ;  /* 0xffffffffff167424 */ /* 0x000fe200078e00ff */
[----:B------:R-:W-:-:S02]  /*50b0*/  ISETP.LT.U32.AND P1, PT, R4, 0x1c, P1 ;  /* 0x0000001c0400780c */ /* 0x000fc40000f21070 */
[----:B------:R-:W-:Y:S01]  /*50c0*/  PLOP3.LUT P3, PT, PT, PT, UP0, 0x80, 0x0 ;  /* 0x000000000000781c */ /* 0x000fe20003f6f008 */
[----:B------:R-:W0:Y:S01]  /*50d0*/  @P4 S2R R3, SR_CgaCtaId ;  /* 0x0000000000034919 */ /* 0x000e220000008800 */
[----:B------:R-:W-:Y:S02]  /*50e0*/  @P4 MOV R2, 0x400 ;  /* 0x0000040000024802 */ /* 0x000fe40000000f00 */
[----:B------:R-:W-:-:S04]  /*50f0*/  SEL R5, RZ, 0x1, !P1 ;  /* 0x00000001ff057807 */ /* 0x000fc80004800000 */
[----:B------:R-:W-:Y:S02]  /*5100*/  LOP3.LUT R0, R0, R5, RZ, 0x3c, !PT ;  /* 0x0000000500007212 */ /* 0x000fe400078e3cff */
[----:B0-----:R-:W-:-:S04]  /*5110*/  @P4 LEA R2, R3, R2, 0x18 ;  /* 0x0000000203024211 */ /* 0x001fc800078ec0ff */
[----:B------:R0:W-:Y:S02]  /*5120*/  @P4 SYNCS.ARRIVE.TRANS64.A1T0 RZ, [R2+URZ+0x1f8], RZ ;  /* 0x0001f8ff02ff49a7 */ /* 0x0001e4000810003f */
[----:B0-----:R-:W-:-:S05]  /*5130*/  SHF.R.U32.HI R2, RZ, 0x2, R9 ;  /* 0x00000002ff027819 */ /* 0x001fca0000011609 */
[----:B------:R-:W-:-:S04]  /*5140*/  IMAD.WIDE.U32 R2, R2, 0x24924925, RZ ;  /* 0x2492492502027825 */ /* 0x000fc800078e00ff */
[----:B------:R-:W-:Y:S01]  /*5150*/  IMAD R6, R3, -0x1c, R9 ;  /* 0xffffffe403067824 */ /* 0x000fe200078e0209 */
[--C-:B------:R-:W-:Y:S01]  /*5160*/  @P3 LOP3.LUT R0, R0, 0x1, R3.reuse, 0x78, !PT ;  /* 0x0000000100003812 */ /* 0x100fe200078e7803 */
[----:B------:R-:W-:Y:S01]  /*5170*/  IMAD.MOV.U32 R2, RZ, RZ, -0x1 ;  /* 0xffffffffff027424 */ /* 0x000fe200078e00ff */
[----:B------:R-:W-:Y:S02]  /*5180*/  PRMT R3, RZ, 0x7610, R3 ;  /* 0x00007610ff037816 */ /* 0x000fe40000000003 */
[----:B--2---:R-:W-:-:S04]  /*5190*/  IADD3 R18, P4, R18, R10, RZ ;  /* 0x0000000a12127210 */ /* 0x004fc80007f9e0ff */
[----:B------:R-:W-:Y:S01]  /*51a0*/  ISETP.GE.U32.AND P1, PT, R18, UR4, PT ;  /* 0x0000000412007c0c */ /* 0x000fe2000bf26070 */
[----:B------:R-:W-:-:S05]  /*51b0*/  IMAD.X R17, R17, 0x1, R23, P4 ;  /* 0x0000000111117824 */ /* 0x000fca00020e0617 */
[----:B------:R-:W-:-:S13]  /*51c0*/  ISETP.GE.U32.AND.EX P1, PT, R17, UR5, PT, P1 ;  /* 0x0000000511007c0c */ /* 0x000fda000bf26110 */
[----:B------:R-:W-:Y:S05]  /*51d0*/  @P1 BRA `(.L_x_109) ;  /* 0x00000004005c1947 */ /* 0x000fea0003800000 */
[----:B------:R-:W0:Y:S01]  /*51e0*/  S2R R11, SR_CTAID.X ;  /* 0x00000000000b7919 */ /* 0x000e220000002500 */
[----:B------:R-:W-:Y:S01]  /*51f0*/  ULDC.64 UR4, c[0x0][0x628] ;  /* 0x00018a0000047ab9 */ /* 0x000fe20000000a00 */
[----:B------:R-:W1:Y:S01]  /*5200*/  LDC R12, c[0x0][0x144] ;  /* 0x00005100ff0c7b82 */ /* 0x000e620000000800 */
[----:B------:R-:W-:Y:S01]  /*5210*/  ISETP.NE.U32.AND P1, PT, RZ, UR4, PT ;  /* 0x00000004ff007c0c */ /* 0x000fe2000bf25070 */
[----:B------:R-:W2:Y:S01]  /*5220*/  S2R R9, SR_CTAID.Y ;  /* 0x0000000000097919 */ /* 0x000ea20000002600 */
[----:B------:R-:W-:Y:S01]  /*5230*/  ULDC UR6, c[0x0][0x150] ;  /* 0x0000540000067ab9 */ /* 0x000fe20000000800 */
[----:B------:R-:W-:Y:S01]  /*5240*/  ULDC UR7, c[0x0][0x630] ;  /* 0x00018c0000077ab9 */ /* 0x000fe20000000800 */
[----:B------:R-:W-:Y:S01]  /*5250*/  ISETP.NE.AND.EX P1, PT, RZ, UR5, PT, P1 ;  /* 0x00000005ff007c0c */ /* 0x000fe2000bf25310 */
[----:B------:R-:W-:Y:S01]  /*5260*/  IMAD.MOV.U32 R2, RZ, RZ, R18 ;  /* 0x000000ffff027224 */ /* 0x000fe200078e0012 */
[----:B0-----:R-:W-:-:S05]  /*5270*/  I2FP.F32.U32 R3, R11 ;  /* 0x0000000b00037245 */ /* 0x001fca0000201000 */
[----:B------:R-:W-:Y:S01]  /*5280*/  FMUL R14, R3, UR6 ;  /* 0x00000006030e7c20 */ /* 0x000fe20008400000 */
[----:B------:R-:W-:-:S05]  /*5290*/  IMAD.MOV.U32 R3, RZ, RZ, R17 ;  /* 0x000000ffff037224 */ /* 0x000fca00078e0011 */
[----:B--2---:R-:W-:Y:S05]  /*52a0*/  @!P1 BRA `(.L_x_110) ;  /* 0x0000000000289947 */ /* 0x004fea0003800000 */
[----:B------:R-:W-:Y:S02]  /*52b0*/  ULDC UR6, c[0x0][0x634] ;  /* 0x00018d0000067ab9 */ /* 0x000fe40000000800 */
[----:B------:R-:W-:-:S05]  /*52c0*/  IADD3 R3, P1, R18, UR6, RZ ;  /* 0x0000000612037c10 */ /* 0x000fca000ff3e0ff */
[----:B------:R-:W-:-:S04]  /*52d0*/  IMAD.X R13, RZ, RZ, R17, P1 ;  /* 0x000000ffff0d7224 */ /* 0x000fc800008e0611 */
[----:B------:R-:W-:-:S04]  /*52e0*/  IMAD.WIDE.U32 R4, R13, UR4, RZ ;  /* 0x000000040d047c25 */ /* 0x000fc8000f8e00ff */
[----:B------:R-:W-:-:S04]  /*52f0*/  IMAD.WIDE.U32 R4, P1, R3, UR5, R4 ;  /* 0x0000000503047c25 */ /* 0x000fc8000f820004 */
[----:B------:R-:W-:-:S04]  /*5300*/  IMAD.WIDE.U32 R2, R3, UR4, RZ ;  /* 0x0000000403027c25 */ /* 0x000fc8000f8e00ff */
[----:B------:R-:W-:Y:S01]  /*5310*/  IMAD.MOV.U32 R2, RZ, RZ, R5 ;  /* 0x000000ffff027224 */ /* 0x000fe200078e0005 */
[----:B------:R-:W-:Y:S01]  /*5320*/  IADD3 RZ, P3, R3, R4, RZ ;  /* 0x0000000403ff7210 */ /* 0x000fe20007f7e0ff */
[----:B------:R-:W-:-:S04]  /*5330*/  IMAD.X R3, RZ, RZ, RZ, P1 ;  /* 0x000000ffff037224 */ /* 0x000fc800008e06ff */
[----:B------:R-:W-:-:S08]  /*5340*/  IMAD.WIDE.U32.X R2, R13, UR5, R2, P3 ;  /* 0x000000050d027c25 */ /* 0x000fd000098e0402 */
.L_x_110:
[--C-:B------:R-:W-:Y:S01]  /*5350*/  SHF.R.U64 R10, R2, UR7, R3.reuse ;  /* 0x00000007020a7c19 */ /* 0x100fe20008001203 */
[----:B------:R-:W0:Y:S01]  /*5360*/  F2I.U32.TRUNC.NTZ R14, R14 ;  /* 0x0000000e000e7305 */ /* 0x000e22000020f000 */
[----:B------:R-:W-:Y:S01]  /*5370*/  SHF.R.U32.HI R2, RZ, UR7, R3 ;  /* 0x00000007ff027c19 */ /* 0x000fe20008011603 */
[----:B------:R-:W-:Y:S01]  /*5380*/  ULDC.64 UR4, c[0x0][0x620] ;  /* 0x0001880000047ab9 */ /* 0x000fe20000000a00 */
[----:B------:R-:W-:Y:S01]  /*5390*/  IADD3 R5, P1, RZ, -R10, RZ ;  /* 0x8000000aff057210 */ /* 0x000fe20007f3e0ff */
[----:B------:R-:W-:Y:S01]  /*53a0*/  IMAD.MOV.U32 R3, RZ, RZ, R17 ;  /* 0x000000ffff037224 */ /* 0x000fe200078e0011 */
[----:B------:R-:W-:-:S03]  /*53b0*/  ULDC.64 UR6, c[0x0][0x640] ;  /* 0x0001900000067ab9 */ /* 0x000fc60000000a00 */
[----:B------:R-:W-:Y:S01]  /*53c0*/  IMAD.X R2, RZ, RZ, ~R2, P1 ;  /* 0x000000ffff027224 */ /* 0x000fe200008e0e02 */
[----:B------:R-:W-:-:S03]  /*53d0*/  ISETP.NE.U32.AND P1, PT, RZ, UR6, PT ;  /* 0x00000006ff007c0c */ /* 0x000fc6000bf25070 */
[----:B------:R-:W-:Y:S01]  /*53e0*/  IMAD R4, R2, UR4, RZ ;  /* 0x0000000402047c24 */ /* 0x000fe2000f8e02ff */
[----:B------:R-:W-:Y:S01]  /*53f0*/  ISETP.NE.AND.EX P1, PT, RZ, UR7, PT, P1 ;  /* 0x00000007ff007c0c */ /* 0x000fe2000bf25310 */
[----:B------:R-:W-:-:S04]  /*5400*/  IMAD.MOV.U32 R2, RZ, RZ, R18 ;  /* 0x000000ffff027224 */ /* 0x000fc800078e0012 */
[----:B------:R-:W-:Y:S01]  /*5410*/  IMAD.WIDE.U32 R2, R5, UR4, R2 ;  /* 0x0000000405027c25 */ /* 0x000fe2000f8e0002 */
[----:B------:R-:W-:-:S03]  /*5420*/  ULDC UR4, c[0x0][0x618] ;  /* 0x0001860000047ab9 */ /* 0x000fc60000000800 */
[----:B------:R-:W-:Y:S01]  /*5430*/  IMAD R5, R5, UR5, R4 ;  /* 0x0000000505057c24 */ /* 0x000fe2000f8e0204 */
[----:B------:R-:W-:Y:S01]  /*5440*/  ULDC UR5, c[0x0][0x154] ;  /* 0x0000550000057ab9 */ /* 0x000fe20000000800 */
[----:B0-----:R-:W-:Y:S02]  /*5450*/  IMAD.MOV R4, RZ, RZ, -R14 ;  /* 0x000000ffff047224 */ /* 0x001fe400078e0a0e */
[----:B------:R-:W0:Y:S01]  /*5460*/  LDC R14, c[0x0][0x148] ;  /* 0x00005200ff0e7b82 */ /* 0x000e220000000800 */
[----:B------:R-:W-:Y:S02]  /*5470*/  IMAD.IADD R3, R3, 0x1, R5 ;  /* 0x0000000103037824 */ /* 0x000fe400078e0205 */
[----:B-1----:R-:W-:Y:S01]  /*5480*/  IMAD R11, R12, R4, R11 ;  /* 0x000000040c0b7224 */ /* 0x002fe200078e020b */
[----:B------:R-:W-:Y:S02]  /*5490*/  I2FP.F32.U32 R4, R9 ;  /* 0x0000000900047245 */ /* 0x000fe40000201000 */
[----:B------:R-:W-:-:S02]  /*54a0*/  SHF.R.U64 R12, R2, UR4, R3 ;  /* 0x00000004020c7c19 */ /* 0x000fc40008001203 */
[----:B------:R-:W-:Y:S01]  /*54b0*/  SHF.R.U32.HI R3, RZ, UR4, R3 ;  /* 0x00000004ff037c19 */ /* 0x000fe20008011603 */
[----:B------:R-:W-:Y:S01]  /*54c0*/  FMUL R4, R4, UR5 ;  /* 0x0000000504047c20 */ /* 0x000fe20008400000 */
[----:B------:R-:W-:Y:S02]  /*54d0*/  ULDC UR4, c[0x0][0x608] ;  /* 0x0001820000047ab9 */ /* 0x000fe40000000800 */
[--C-:B------:R-:W-:Y:S01]  /*54e0*/  SHF.R.U64 R15, R12, UR4, R3.reuse ;  /* 0x000000040c0f7c19 */ /* 0x100fe20008001203 */
[----:B------:R1:W2:Y:S01]  /*54f0*/  F2I.U32.TRUNC.NTZ R20, R4 ;  /* 0x0000000400147305 */ /* 0x0002a2000020f000 */
[----:B------:R-:W-:Y:S01]  /*5500*/  SHF.R.U32.HI R2, RZ, UR4, R3 ;  /* 0x00000004ff027c19 */ /* 0x000fe20008011603 */
[----:B------:R-:W-:-:S03]  /*5510*/  ULDC UR4, c[0x0][0x658] ;  /* 0x0001960000047ab9 */ /* 0x000fc60000000800 */
[--C-:B------:R-:W-:Y:S02]  /*5520*/  SHF.R.U64 R13, R15, UR4, R2.reuse ;  /* 0x000000040f0d7c19 */ /* 0x100fe40008001202 */
[----:B------:R-:W-:-:S03]  /*5530*/  SHF.R.U32.HI R19, RZ, UR4, R2 ;  /* 0x00000004ff137c19 */ /* 0x000fc60008011602 */
[----:B------:R-:W-:Y:S02]  /*5540*/  IMAD.MOV.U32 R2, RZ, RZ, R13 ;  /* 0x000000ffff027224 */ /* 0x000fe400078e000d */
[----:B------:R-:W-:Y:S01]  /*5550*/  IMAD.MOV.U32 R3, RZ, RZ, R19 ;  /* 0x000000ffff037224 */ /* 0x000fe200078e0013 */
[----:B-1----:R-:W-:Y:S06]  /*5560*/  @!P1 BRA `(.L_x_111) ;  /* 0x0000000000289947 */ /* 0x002fec0003800000 */
        /* <DEDUP_REMOVED lines=10> */
.L_x_111:
[----:B------:R-:W1:Y:S01]  /*5610*/  LDC R4, c[0x0][0x65c] ;  /* 0x00019700ff047b82 */ /* 0x000e620000000800 */
[----:B------:R-:W-:Y:S01]  /*5620*/  ULDC UR4, c[0x0][0x648] ;  /* 0x0001920000047ab9 */ /* 0x000fe20000000800 */
[----:B------:R-:W-:Y:S01]  /*5630*/  LOP3.LUT R15, R15, UR14, RZ, 0xc0, !PT ;  /* 0x0000000e0f0f7c12 */ /* 0x000fe2000f8ec0ff */
[----:B--2---:R-:W-:Y:S01]  /*5640*/  IMAD.MOV R20, RZ, RZ, -R20 ;  /* 0x000000ffff147224 */ /* 0x004fe200078e0a14 */
[----:B------:R-:W-:Y:S01]  /*5650*/  SHF.R.U64 R2, R2, UR4, R3 ;  /* 0x0000000402027c19 */ /* 0x000fe20008001203 */
[----:B------:R-:W-:Y:S01]  /*5660*/  ULDC UR4, c[0x0][0x638] ;  /* 0x00018e0000047ab9 */ /* 0x000fe20000000800 */
[----:B------:R-:W-:Y:S01]  /*5670*/  LOP3.LUT R12, R12, UR13, RZ, 0xc0, !PT ;  /* 0x0000000d0c0c7c12 */ /* 0x000fe2000f8ec0ff */
[----:B------:R-:W-:Y:S01]  /*5680*/  ULDC UR5, c[0x0][0x610] ;  /* 0x0001840000057ab9 */ /* 0x000fe20000000800 */
[----:B------:R-:W-:Y:S01]  /*5690*/  IMAD.MOV.U32 R3, RZ, RZ, 0x1 ;  /* 0x00000001ff037424 */ /* 0x000fe200078e00ff */
[----:B-1----:R-:W-:Y:S01]  /*56a0*/  ISETP.NE.AND P1, PT, R4, 0x1, PT ;  /* 0x000000010400780c */ /* 0x002fe20003f25270 */
[----:B------:R-:W-:-:S02]  /*56b0*/  IMAD.MOV R4, RZ, RZ, -R2 ;  /* 0x000000ffff047224 */ /* 0x000fc400078e0a02 */
[----:B------:R-:W-:Y:S02]  /*56c0*/  IMAD R2, R2, UR15, R15 ;  /* 0x0000000f02027c24 */ /* 0x000fe4000f8e020f */
[----:B------:R-:W-:Y:S01]  /*56d0*/  IMAD R13, R4, UR4, R13 ;  /* 0x00000004040d7c24 */ /* 0x000fe2000f8e020d */
[----:B------:R-:W-:-:S07]  /*56e0*/  ULDC UR4, c[0x0][0x600] ;  /* 0x0001800000047ab9 */ /* 0x000fce0000000800 */
[----:B0-----:R-:W-:-:S04]  /*56f0*/  @P1 IMAD R11, R14, R20, R9 ;  /* 0x000000140e0b1224 */ /* 0x001fc800078e0209 */
[----:B------:R-:W-:Y:S02]  /*5700*/  IMAD R11, R2, UR5, R11 ;  /* 0x00000005020b7c24 */ /* 0x000fe4000f8e020b */
[----:B------:R-:W-:-:S05]  /*5710*/  IMAD R2, R13, UR4, R12 ;  /* 0x000000040d027c24 */ /* 0x000fca000f8e020c */
[----:B------:R-:W-:Y:S02]  /*5720*/  SEL R22, R2, R11, !P1 ;  /* 0x0000000b02167207 */ /* 0x000fe40004800000 */
[----:B------:R-:W-:Y:S01]  /*5730*/  SEL R19, R11, R2, !P1 ;  /* 0x000000020b137207 */ /* 0x000fe20004800000 */
[----:B------:R-:W-:-:S07]  /*5740*/  IMAD.MOV.U32 R2, RZ, RZ, R10 ;  /* 0x000000ffff027224 */ /* 0x000fce00078e000a */
.L_x_109:
[----:B------:R-:W-:Y:S05]  /*5750*/  BSYNC B1 ;  /* 0x0000000000017941 */ /* 0x000fea0003800000 */
.L_x_108:
[----:B------:R-:W-:-:S13]  /*5760*/  LOP3.LUT P1, RZ, R3, 0xff, RZ, 0xc0, !PT ;  /* 0x000000ff03ff7812 */ /* 0x000fda000782c0ff */
[----:B------:R-:W-:Y:S05]  /*5770*/  @P1 BRA `(.L_x_112) ;  /* 0xfffffff400381947 */ /* 0x000fea000383ffff */
[----:B------:R-:W-:Y:S05]  /*5780*/  BSYNC B0 ;  /* 0x0000000000007941 */ /* 0x000fea0003800000 */
.L_x_100:
[----:B------:R-:W-:-:S03]  /*5790*/  UMOV UR4, 0xffffffff ;  /* 0xffffffff00047882 */ /* 0x000fc60000000000 */
[----:B------:R-:W-:Y:S05]  /*57a0*/  BRA.DIV UR4, `(.L_x_113) ;  /* 0x0000001204a07947 */ /* 0x000fea000b800000 */
[----:B------:R-:W-:-:S13]  /*57b0*/  ELECT P6, URZ, PT ;  /* 0x00000000003f782f */ /* 0x000fda00038c0000 */
.L_x_153:
[----:B------:R-:W-:Y:S04]  /*57c0*/  BSSY B0, `(.L_x_114) ;  /* 0x0000103000007945 */ /* 0x000fe80003800000 */
[----:B------:R-:W-:Y:S05]  /*57d0*/  @!P6 BRA `(.L_x_115) ;  /* 0x000000100004e947 */ /* 0x000fea0003800000 */
[----:B------:R-:W-:-:S04]  /*57e0*/  LOP3.LUT R16, R16, 0x2, RZ, 0xfc, !PT ;  /* 0x0000000210107812 */ /* 0x000fc800078efcff */
[----:B------:R-:W-:-:S13]  /*57f0*/  ISETP.NE.AND P0, PT, R16, 0x3, PT ;  /* 0x000000031000780c */ /* 0x000fda0003f05270 */
[----:B------:R-:W-:Y:S05]  /*5800*/  @!P0 BRA `(.L_x_116) ;  /* 0x0000000000048947 */ /* 0x000fea0003800000 */
[----:B------:R-:W-:Y:S01]  /*5810*/  BPT.TRAP 0x1 ;  /* 0x000000040000795c */ /* 0x000fe20000300000 */
.L_x_116:
[----:B------:R-:W0:Y:S01]  /*5820*/  S2R R3, SR_CgaCtaId ;  /* 0x0000000000037919 */ /* 0x000e220000008800 */
[----:B------:R-:W-:-:S04]  /*5830*/  MOV R2, 0x400 ;  /* 0x0000040000027802 */ /* 0x000fc80000000f00 */
[----:B0-----:R-:W-:Y:S02]  /*5840*/  LEA R3, R3, R2, 0x18 ;  /* 0x0000000203037211 */ /* 0x001fe400078ec0ff */
[----:B------:R-:W-:-:S03]  /*5850*/  SHF.L.U32 R2, R0, 0x1f, RZ ;  /* 0x0000001f00027819 */ /* 0x000fc600000006ff */
[----:B------:R-:W-:-:S04]  /*5860*/  VIADD R3, R3, 0xe0 ;  /* 0x000000e003037836 */ /* 0x000fc80000000000 */
[C---:B------:R-:W-:Y:S02]  /*5870*/  IMAD R7, R6.reuse, 0x8, R3 ;  /* 0x0000000806077824 */ /* 0x040fe400078e0203 */
[----:B------:R-:W-:Y:S02]  /*5880*/  VIADD R6, R6, 0x1 ;  /* 0x0000000106067836 */ /* 0x000fe40000000000 */
[----:B------:R-:W0:Y:S03]  /*5890*/  SYNCS.PHASECHK.TRANS64.TRYWAIT P0, [R7+URZ], R2 ;  /* 0x00000002070075a7 */ /* 0x000e26000800017f */
[----:B------:R-:W-:-:S04]  /*58a0*/  ISETP.NE.AND P1, PT, R6, 0x1c, PT ;  /* 0x0000001c0600780c */ /* 0x000fc80003f25270 */
[----:B------:R-:W-:Y:S02]  /*58b0*/  SEL R5, RZ, 0x1, P1 ;  /* 0x00000001ff057807 */ /* 0x000fe40000800000 */
[----:B------:R-:W-:Y:S02]  /*58c0*/  SEL R6, R6, RZ, P1 ;  /* 0x000000ff06067207 */ /* 0x000fe40000800000 */
[----:B------:R-:W-:-:S03]  /*58d0*/  LOP3.LUT R5, R0, R5, RZ, 0x3c, !PT ;  /* 0x0000000500057212 */ /* 0x000fc600078e3cff */
[----:B------:R-:W-:Y:S01]  /*58e0*/  IMAD R9, R6, 0x8, R3 ;  /* 0x0000000806097824 */ /* 0x000fe200078e0203 */
[----:B------:R-:W-:Y:S01]  /*58f0*/  SHF.L.U32 R4, R5, 0x1f, RZ ;  /* 0x0000001f05047819 */ /* 0x000fe200000006ff */
[----:B0-----:R-:W-:Y:S06]  /*5900*/  @!P0 BRA `(.L_x_117) ;  /* 0x0000001000688947 */ /* 0x001fec0003800000 */
.L_x_154:
[----:B------:R-:W1:Y:S01]  /*5910*/  SYNCS.PHASECHK.TRANS64.TRYWAIT P0, [R9+URZ], R4 ;  /* 0x00000004090075a7 */ /* 0x000e62000800017f */
[----:B------:R-:W-:-:S05]  /*5920*/  VIADD R0, R6, 0x1 ;  /* 0x0000000106007836 */ /* 0x000fca0000000000 */
[----:B------:R-:W-:-:S04]  /*5930*/  ISETP.NE.AND P1, PT, R0, 0x1c, PT ;  /* 0x0000001c0000780c */ /* 0x000fc80003f25270 */
[----:B0-----:R-:W-:Y:S02]  /*5940*/  SEL R2, RZ, 0x1, P1 ;  /* 0x00000001ff027807 */ /* 0x001fe40000800000 */
[----:B------:R-:W-:Y:S02]  /*5950*/  SEL R0, R0, RZ, P1 ;  /* 0x000000ff00007207 */ /* 0x000fe40000800000 */
[----:B------:R-:W-:-:S03]  /*5960*/  LOP3.LUT R7, R5, R2, RZ, 0x3c, !PT ;  /* 0x0000000205077212 */ /* 0x000fc600078e3cff */
[----:B------:R-:W-:Y:S01]  /*5970*/  IMAD R6, R0, 0x8, R3 ;  /* 0x0000000800067824 */ /* 0x000fe200078e0203 */
[----:B------:R-:W-:Y:S01]  /*5980*/  SHF.L.U32 R5, R7, 0x1f, RZ ;  /* 0x0000001f07057819 */ /* 0x000fe200000006ff */
[----:B-1----:R-:W-:Y:S06]  /*5990*/  @!P0 BRA `(.L_x_118) ;  /* 0x0000001000588947 */ /* 0x002fec0003800000 */
.L_x_155:
[----:B------:R-:W1:Y:S01]  /*59a0*/  SYNCS.PHASECHK.TRANS64.TRYWAIT P0, [R6+URZ], R5 ;  /* 0x00000005060075a7 */ /* 0x000e62000800017f */
[----:B------:R-:W-:-:S05]  /*59b0*/  VIADD R0, R0, 0x1 ;  /* 0x0000000100007836 */ /* 0x000fca0000000000 */
[----:B------:R-:W-:-:S04]  /*59c0*/  ISETP.NE.AND P1, PT, R0, 0x1c, PT ;  /* 0x0000001c0000780c */ /* 0x000fc80003f25270 */
[----:B------:R-:W-:Y:S02]  /*59d0*/  SEL R2, RZ, 0x1, P1 ;  /* 0x00000001ff027807 */ /* 0x000fe40000800000 */
[----:B------:R-:W-:Y:S02]  /*59e0*/  SEL R0, R0, RZ, P1 ;  /* 0x000000ff00007207 */ /* 0x000fe40000800000 */
[----:B------:R-:W-:-:S03]  /*59f0*/  LOP3.LUT R7, R7, R2, RZ, 0x3c, !PT ;  /* 0x0000000207077212 */ /* 0x000fc600078e3cff */
[----:B0-----:R-:W-:Y:S01]  /*5a00*/  IMAD R9, R0, 0x8, R3 ;  /* 0x0000000800097824 */ /* 0x001fe200078e0203 */
[----:B------:R-:W-:Y:S01]  /*5a10*/  SHF.L.U32 R4, R7, 0x1f, RZ ;  /* 0x0000001f07047819 */ /* 0x000fe200000006ff */
[----:B-1----:R-:W-:Y:S06]  /*5a20*/  @!P0 BRA `(.L_x_119) ;  /* 0x0000001000488947 */ /* 0x002fec0003800000 */
.L_x_156:
        /* <DEDUP_REMOVED lines=9> */
.L_x_157:
        /* <DEDUP_REMOVED lines=9> */
.L_x_158:
        /* <DEDUP_REMOVED lines=9> */
.L_x_159:
        /* <DEDUP_REMOVED lines=9> */
.L_x_160:
        /* <DEDUP_REMOVED lines=9> */
.L_x_161:
        /* <DEDUP_REMOVED lines=9> */
.L_x_162:
        /* <DEDUP_REMOVED lines=9> */
.L_x_163:
        /* <DEDUP_REMOVED lines=9> */
.L_x_164:
        /* <DEDUP_REMOVED lines=9> */
.L_x_165:
        /* <DEDUP_REMOVED lines=9> */
.L_x_166:
        /* <DEDUP_REMOVED lines=9> */
.L_x_167:
        /* <DEDUP_REMOVED lines=9> */
.L_x_168:
        /* <DEDUP_REMOVED lines=9> */
.L_x_169:
        /* <DEDUP_REMOVED lines=9> */
.L_x_170:
        /* <DEDUP_REMOVED lines=9> */
.L_x_171:
        /* <DEDUP_REMOVED lines=9> */
.L_x_172:
        /* <DEDUP_REMOVED lines=9> */
.L_x_173:
        /* <DEDUP_REMOVED lines=9> */
.L_x_174:
        /* <DEDUP_REMOVED lines=9> */
.L_x_175:
        /* <DEDUP_REMOVED lines=9> */
.L_x_176:
        /* <DEDUP_REMOVED lines=9> */
.L_x_177:
        /* <DEDUP_REMOVED lines=9> */
.L_x_178:
        /* <DEDUP_REMOVED lines=9> */
.L_x_179:
[----:B------:R-:W1:Y:S01]  /*6720*/  SYNCS.PHASECHK.TRANS64.TRYWAIT P0, [R6+URZ], R5 ;  /* 0x00000005060075a7 */ /* 0x000e62000800017f */
[----:B------:R-:W-:-:S05]  /*6730*/  VIADD R0, R0, 0x1 ;  /* 0x0000000100007836 */ /* 0x000fca0000000000 */
[----:B------:R-:W-:-:S04]  /*6740*/  ISETP.NE.AND P1, PT, R0, 0x1c, PT ;  /* 0x0000001c0000780c */ /* 0x000fc80003f25270 */
[----:B------:R-:W-:Y:S02]  /*6750*/  SEL R2, RZ, 0x1, P1 ;  /* 0x00000001ff027807 */ /* 0x000fe40000800000 */
[----:B------:R-:W-:Y:S02]  /*6760*/  SEL R0, R0, RZ, P1 ;  /* 0x000000ff00007207 */ /* 0x000fe40000800000 */
[----:B------:R-:W-:Y:S01]  /*6770*/  LOP3.LUT R2, R7, R2, RZ, 0x3c, !PT ;  /* 0x0000000207027212 */ /* 0x000fe200078e3cff */
[----:B-1----:R-:W-:Y:S06]  /*6780*/  @!P0 BRA `(.L_x_143) ;  /* 0x0000000800d08947 */ /* 0x002fec0003800000 */
.L_x_180:
[----:B------:R-:W-:Y:S01]  /*6790*/  IMAD R3, R0, 0x8, R3 ;  /* 0x0000000800037824 */ /* 0x000fe200078e0203 */
[----:B------:R-:W-:-:S07]  /*67a0*/  SHF.L.U32 R0, R2, 0x1f, RZ ;  /* 0x0000001f02007819 */ /* 0x000fce00000006ff */
.L_x_144:
[----:B--2---:R2:W3:Y:S02]  /*67b0*/  SYNCS.PHASECHK.TRANS64.TRYWAIT P0, [R3+URZ], R0 ;  /* 0x00000000030075a7 */ /* 0x0044e4000800017f */
[----:B---3--:R-:W-:Y:S05]  /*67c0*/  @!P0 NANOSLEEP.SYNCS 0x989680 ;  /* 0x009896800000895d */ /* 0x008fea0003900000 */
[----:B------:R-:W3:Y:S02]  /*67d0*/  @!P0 SYNCS.PHASECHK.TRANS64 P0, [R3+URZ], R0 ;  /* 0x00000000030085a7 */ /* 0x000ee4000800007f */
[----:B---3--:R-:W-:Y:S05]  /*67e0*/  @!P0 BRA `(.L_x_144) ;  /* 0xfffffffc00f08947 */ /* 0x008fea000383ffff */
.L_x_115:
[----:B------:R-:W-:Y:S05]  /*67f0*/  BSYNC B0 ;  /* 0x0000000000007941 */ /* 0x000fea0003800000 */
.L_x_114:
[----:B------:R-:W-:Y:S05]  /*6800*/  EXIT ;  /* 0x000000000000794d */ /* 0x000fea0003800000 */
.L_x_16:
[----:B-1----:R1:W2:Y:S02]  /*6810*/  SYNCS.PHASECHK.TRANS64.TRYWAIT P0, [R63+URZ], R0 ;  /* 0x000000003f0075a7 */ /* 0x0022a4000800017f */
[----:B--2---:R-:W-:Y:S05]  /*6820*/  @!P0 NANOSLEEP.SYNCS 0x989680 ;  /* 0x009896800000895d */ /* 0x004fea0003900000 */
[----:B------:R-:W2:Y:S02]  /*6830*/  @!P0 SYNCS.PHASECHK.TRANS64 P0, [R63+URZ], R0 ;  /* 0x000000003f0085a7 */ /* 0x000ea4000800007f */
[----:B--2---:R-:W-:Y:S05]  /*6840*/  @!P0 BRA `(.L_x_16) ;  /* 0xfffffffc00f08947 */ /* 0x004fea000383ffff */
[----:B------:R-:W-:Y:S05]  /*6850*/  BRA `(.L_x_145) ;  /* 0xffffffac00f07947 */ /* 0x000fea000383ffff */
.L_x_21:
[----:B--2---:R2:W3:Y:S02]  /*6860*/  SYNCS.PHASECHK.TRANS64.TRYWAIT P1, [R3+URZ], R0 ;  /* 0x00000000030075a7 */ /* 0x0044e4000802017f */
[----:B---3--:R-:W-:Y:S05]  /*6870*/  @!P1 NANOSLEEP.SYNCS 0x989680 ;  /* 0x009896800000995d */ /* 0x008fea0003900000 */
[----:B------:R-:W3:Y:S02]  /*6880*/  @!P1 SYNCS.PHASECHK.TRANS64 P1, [R3+URZ], R0 ;  /* 0x00000000030095a7 */ /* 0x000ee4000802007f */
[----:B---3--:R-:W-:Y:S05]  /*6890*/  @!P1 BRA `(.L_x_21) ;  /* 0xfffffffc00f09947 */ /* 0x008fea000383ffff */
[----:B------:R-:W-:Y:S05]  /*68a0*/  BRA `(.L_x_20) ;  /* 0xffffffb000547947 */ /* 0x000fea000383ffff */
.L_x_26:
[----:B--2---:R-:W-:-:S04]  /*68b0*/  IMAD.U32 R4, RZ, RZ, UR4 ;  /* 0x00000004ff047e24 */ /* 0x004fc8000f8e00ff */
[----:B------:R2:W3:Y:S03]  /*68c0*/  SYNCS.PHASECHK.TRANS64.TRYWAIT P1, [R4+URZ], R3 ;  /* 0x00000003040075a7 */ /* 0x0004e6000802017f */
[----:B---3--:R-:W-:Y:S05]  /*68d0*/  @!P1 NANOSLEEP.SYNCS 0x989680 ;  /* 0x009896800000995d */ /* 0x008fea0003900000 */
[----:B------:R-:W3:Y:S02]  /*68e0*/  @!P1 SYNCS.PHASECHK.TRANS64 P1, [R4+URZ], R3 ;  /* 0x00000003040095a7 */ /* 0x000ee4000802007f */
[----:B---3--:R-:W-:Y:S05]  /*68f0*/  @!P1 BRA `(.L_x_26) ;  /* 0xfffffffc00ec9947 */ /* 0x008fea000383ffff */
[----:B------:R-:W-:Y:S05]  /*6900*/  BRA `(.L_x_25) ;  /* 0xffffffb000cc7947 */ /* 0x000fea000383ffff */
.L_x_32:
[----:B---3--:R3:W4:Y:S02]  /*6910*/  SYNCS.PHASECHK.TRANS64.TRYWAIT P0, [R63+URZ+0x10], R0 ;  /* 0x000010003f0075a7 */ /* 0x008724000800017f */
[----:B----4-:R-:W-:Y:S05]  /*6920*/  @!P0 NANOSLEEP.SYNCS 0x989680 ;  /* 0x009896800000895d */ /* 0x010fea0003900000 */
[----:B------:R-:W4:Y:S02]  /*6930*/  @!P0 SYNCS.PHASECHK.TRANS64 P0, [R63+URZ+0x10], R0 ;  /* 0x000010003f0085a7 */ /* 0x000f24000800007f */
[----:B----4-:R-:W-:Y:S05]  /*6940*/  @!P0 BRA `(.L_x_32) ;  /* 0xfffffffc00f08947 */ /* 0x010fea000383ffff */
[----:B------:R-:W-:Y:S05]  /*6950*/  BRA `(.L_x_146) ;  /* 0xffffffb400c47947 */ /* 0x000fea000383ffff */
.L_x_101:
[----:B------:R-:W-:Y:S01]  /*6960*/  BSSY B1, `(.L_x_147) ;  /* 0x0000006000017945 */ /* 0x000fe20003800000 */
[----:B------:R-:W-:-:S07]  /*6970*/  IMAD.MOV.U32 R15, RZ, RZ, -0x1 ;  /* 0xffffffffff0f7424 */ /* 0x000fce00078e00ff */
[----:B-----5:R-:W-:Y:S05]  /*6980*/  WARPSYNC.COLLECTIVE R15, `(.L_x_148) ;  /* 0x000000000f0c7348 */ /* 0x020fea0003c00000 */
[----:B------:R-:W-:Y:S02]  /*6990*/  ELECT P6, UR62, PT ;  /* 0x00000000003e782f */ /* 0x000fe400038c0000 */
[----:B------:R-:W-:Y:S01]  /*69a0*/  MOV R14, UR62 ;  /* 0x0000003e000e7c02 */ /* 0x000fe20008000f00 */
[----:B-----5:R-:W-:Y:S10]  /*69b0*/  ENDCOLLECTIVE ;  /* 0x000000000000791b */ /* 0x020ff40003800000 */
.L_x_148:
[----:B------:R-:W-:Y:S05]  /*69c0*/  BSYNC B1 ;  /* 0x0000000000017941 */ /* 0x000fea0003800000 */
.L_x_147:
[----:B------:R-:W-:Y:S05]  /*69d0*/  BRA `(.L_x_149) ;  /* 0xffffffe000ac7947 */ /* 0x000fea000383ffff */
.L_x_104:
[----:B0-----:R0:W1:Y:S02]  /*69e0*/  SYNCS.PHASECHK.TRANS64.TRYWAIT P1, [R10+URZ+0xe0], R5 ;  /* 0x0000e0050a0075a7 */ /* 0x001064000802017f */
[----:B-1----:R-:W-:Y:S05]  /*69f0*/  @!P1 NANOSLEEP.SYNCS 0x989680 ;  /* 0x009896800000995d */ /* 0x002fea0003900000 */
[----:B------:R-:W1:Y:S02]  /*6a00*/  @!P1 SYNCS.PHASECHK.TRANS64 P1, [R10+URZ+0xe0], R5 ;  /* 0x0000e0050a0095a7 */ /* 0x000e64000802007f */
[----:B-1----:R-:W-:Y:S05]  /*6a10*/  @!P1 BRA `(.L_x_104) ;  /* 0xfffffffc00f09947 */ /* 0x002fea000383ffff */
[----:B------:R-:W-:Y:S05]  /*6a20*/  BRA `(.L_x_150) ;  /* 0xffffffe000e07947 */ /* 0x000fea000383ffff */
.L_x_113:
[----:B------:R-:W-:Y:S01]  /*6a30*/  BSSY B0, `(.L_x_151) ;  /* 0x0000006000007945 */ /* 0x000fe20003800000 */
[----:B------:R-:W-:-:S07]  /*6a40*/  IMAD.MOV.U32 R15, RZ, RZ, -0x1 ;  /* 0xffffffffff0f7424 */ /* 0x000fce00078e00ff */
[----:B-----5:R-:W-:Y:S05]  /*6a50*/  WARPSYNC.COLLECTIVE R15, `(.L_x_152) ;  /* 0x000000000f0c7348 */ /* 0x020fea0003c00000 */
[----:B------:R-:W-:Y:S02]  /*6a60*/  ELECT P6, UR62, PT ;  /* 0x00000000003e782f */ /* 0x000fe400038c0000 */
[----:B------:R-:W-:Y:S01]  /*6a70*/  MOV R14, UR62 ;  /* 0x0000003e000e7c02 */ /* 0x000fe20008000f00 */
[----:B-----5:R-:W-:Y:S10]  /*6a80*/  ENDCOLLECTIVE ;  /* 0x000000000000791b */ /* 0x020ff40003800000 */
.L_x_152:
[----:B------:R-:W-:Y:S05]  /*6a90*/  BSYNC B0 ;  /* 0x0000000000007941 */ /* 0x000fea0003800000 */
.L_x_151:
[----:B------:R-:W-:Y:S05]  /*6aa0*/  BRA `(.L_x_153) ;  /* 0xffffffec00447947 */ /* 0x000fea000383ffff */
.L_x_117:
[----:B0-----:R0:W1:Y:S02]  /*6ab0*/  SYNCS.PHASECHK.TRANS64.TRYWAIT P0, [R7+URZ], R2 ;  /* 0x00000002070075a7 */ /* 0x001064000800017f */
[----:B-1----:R-:W-:Y:S05]  /*6ac0*/  @!P0 NANOSLEEP.SYNCS 0x989680 ;  /* 0x009896800000895d */ /* 0x002fea0003900000 */
[----:B------:R-:W1:Y:S02]  /*6ad0*/  @!P0 SYNCS.PHASECHK.TRANS64 P0, [R7+URZ], R2 ;  /* 0x00000002070085a7 */ /* 0x000e64000800007f */
[----:B-1----:R-:W-:Y:S05]  /*6ae0*/  @!P0 BRA `(.L_x_117) ;  /* 0xfffffffc00f08947 */ /* 0x002fea000383ffff */
[----:B------:R-:W-:Y:S05]  /*6af0*/  BRA `(.L_x_154) ;  /* 0xffffffec00847947 */ /* 0x000fea000383ffff */
.L_x_118:
[----:B0-----:R0:W1:Y:S02]  /*6b00*/  SYNCS.PHASECHK.TRANS64.TRYWAIT P0, [R9+URZ], R4 ;  /* 0x00000004090075a7 */ /* 0x001064000800017f */
[----:B-1----:R-:W-:Y:S05]  /*6b10*/  @!P0 NANOSLEEP.SYNCS 0x989680 ;  /* 0x009896800000895d */ /* 0x002fea0003900000 */
[----:B------:R-:W1:Y:S02]  /*6b20*/  @!P0 SYNCS.PHASECHK.TRANS64 P0, [R9+URZ], R4 ;  /* 0x00000004090085a7 */ /* 0x000e64000800007f */
[----:B-1----:R-:W-:Y:S05]  /*6b30*/  @!P0 BRA `(.L_x_118) ;  /* 0xfffffffc00f08947 */ /* 0x002fea000383ffff */
[----:B------:R-:W-:Y:S05]  /*6b40*/  BRA `(.L_x_155) ;  /* 0xffffffec00947947 */ /* 0x000fea000383ffff */
.L_x_119:
[----:B0-----:R0:W1:Y:S02]  /*6b50*/  SYNCS.PHASECHK.TRANS64.TRYWAIT P0, [R6+URZ], R5 ;  /* 0x00000005060075a7 */ /* 0x001064000800017f */
[----:B-1----:R-:W-:Y:S05]  /*6b60*/  @!P0 NANOSLEEP.SYNCS 0x989680 ;  /* 0x009896800000895d */ /* 0x002fea0003900000 */
[----:B------:R-:W1:Y:S02]  /*6b70*/  @!P0 SYNCS.PHASECHK.TRANS64 P0, [R6+URZ], R5 ;  /* 0x00000005060085a7 */ /* 0x000e64000800007f */
[----:B-1----:R-:W-:Y:S05]  /*6b80*/  @!P0 BRA `(.L_x_119) ;  /* 0xfffffffc00f08947 */ /* 0x002fea000383ffff */
[----:B------:R-:W-:Y:S05]  /*6b90*/  BRA `(.L_x_156) ;  /* 0xffffffec00a47947 */ /* 0x000fea000383ffff */
.L_x_120:
[----:B0-----:R0:W1:Y:S02]  /*6ba0*/  SYNCS.PHASECHK.TRANS64.TRYWAIT P0, [R9+URZ], R4 ;  /* 0x00000004090075a7 */ /* 0x001064000800017f */
[----:B-1----:R-:W-:Y:S05]  /*6bb0*/  @!P0 NANOSLEEP.SYNCS 0x989680 ;  /* 0x009896800000895d */ /* 0x002fea0003900000 */
[----:B------:R-:W1:Y:S02]  /*6bc0*/  @!P0 SYNCS.PHASECHK.TRANS64 P0, [R9+URZ], R4 ;  /* 0x00000004090085a7 */ /* 0x000e64000800007f */
[----:B-1----:R-:W-:Y:S05]  /*6bd0*/  @!P0 BRA `(.L_x_120) ;  /* 0xfffffffc00f08947 */ /* 0x002fea000383ffff */
[----:B------:R-:W-:Y:S05]  /*6be0*/  BRA `(.L_x_157) ;  /* 0xffffffec00b47947 */ /* 0x000fea000383ffff */
.L_x_121:
[----:B0-----:R0:W1:Y:S02]  /*6bf0*/  SYNCS.PHASECHK.TRANS64.TRYWAIT P0, [R6+URZ], R5 ;  /* 0x00000005060075a7 */ /* 0x001064000800017f */
[----:B-1----:R-:W-:Y:S05]  /*6c00*/  @!P0 NANOSLEEP.SYNCS 0x989680 ;  /* 0x009896800000895d */ /* 0x002fea0003900000 */
[----:B------:R-:W1:Y:S02]  /*6c10*/  @!P0 SYNCS.PHASECHK.TRANS64 P0, [R6+URZ], R5 ;  /* 0x00000005060085a7 */ /* 0x000e64000800007f */
[----:B-1----:R-:W-:Y:S05]  /*6c20*/  @!P0 BRA `(.L_x_121) ;  /* 0xfffffffc00f08947 */ /* 0x002fea000383ffff */
[----:B------:R-:W-:Y:S05]  /*6c30*/  BRA `(.L_x_158) ;  /* 0xffffffec00c47947 */ /* 0x000fea000383ffff */
.L_x_122:
[----:B0-----:R0:W1:Y:S02]  /*6c40*/  SYNCS.PHASECHK.TRANS64.TRYWAIT P0, [R9+URZ], R4 ;  /* 0x00000004090075a7 */ /* 0x001064000800017f */
[----:B-1----:R-:W-:Y:S05]  /*6c50*/  @!P0 NANOSLEEP.SYNCS 0x989680 ;  /* 0x009896800000895d */ /* 0x002fea0003900000 */
[----:B------:R-:W1:Y:S02]  /*6c60*/  @!P0 SYNCS.PHASECHK.TRANS64 P0, [R9+URZ], R4 ;  /* 0x00000004090085a7 */ /* 0x000e64000800007f */
[----:B-1----:R-:W-:Y:S05]  /*6c70*/  @!P0 BRA `(.L_x_122) ;  /* 0xfffffffc00f08947 */ /* 0x002fea000383ffff */
[----:B------:R-:W-:Y:S05]  /*6c80*/  BRA `(.L_x_159) ;  /* 0xffffffec00d47947 */ /* 0x000fea000383ffff */
.L_x_123:
[----:B0-----:R0:W1:Y:S02]  /*6c90*/  SYNCS.PHASECHK.TRANS64.TRYWAIT P0, [R6+URZ], R5 ;  /* 0x00000005060075a7 */ /* 0x001064000800017f */
[----:B-1----:R-:W-:Y:S05]  /*6ca0*/  @!P0 NANOSLEEP.SYNCS 0x989680 ;  /* 0x009896800000895d */ /* 0x002fea0003900000 */
[----:B------:R-:W1:Y:S02]  /*6cb0*/  @!P0 SYNCS.PHASECHK.TRANS64 P0, [R6+URZ], R5 ;  /* 0x00000005060085a7 */ /* 0x000e64000800007f */
[----:B-1----:R-:W-:Y:S05]  /*6cc0*/  @!P0 BRA `(.L_x_123) ;  /* 0xfffffffc00f08947 */ /* 0x002fea000383ffff */
[----:B------:R-:W-:Y:S05]  /*6cd0*/  BRA `(.L_x_160) ;  /* 0xffffffec00e47947 */ /* 0x000fea000383ffff */
.L_x_124:
[----:B0-----:R0:W1:Y:S02]  /*6ce0*/  SYNCS.PHASECHK.TRANS64.TRYWAIT P0, [R9+URZ], R4 ;  /* 0x00000004090075a7 */ /* 0x001064000800017f */
[----:B-1----:R-:W-:Y:S05]  /*6cf0*/  @!P0 NANOSLEEP.SYNCS 0x989680 ;  /* 0x009896800000895d */ /* 0x002fea0003900000 */
[----:B------:R-:W1:Y:S02]  /*6d00*/  @!P0 SYNCS.PHASECHK.TRANS64 P0, [R9+URZ], R4 ;  /* 0x00000004090085a7 */ /* 0x000e64000800007f */
[----:B-1----:R-:W-:Y:S05]  /*6d10*/  @!P0 BRA `(.L_x_124) ;  /* 0xfffffffc00f08947 */ /* 0x002fea000383ffff */
[----:B------:R-:W-:Y:S05]  /*6d20*/  BRA `(.L_x_161) ;  /* 0xffffffec00f47947 */ /* 0x000fea000383ffff */
.L_x_125:
[----:B0-----:R0:W1:Y:S02]  /*6d30*/  SYNCS.PHASECHK.TRANS64.TRYWAIT P0, [R6+URZ], R5 ;  /* 0x00000005060075a7 */ /* 0x001064000800017f */
[----:B-1----:R-:W-:Y:S05]  /*6d40*/  @!P0 NANOSLEEP.SYNCS 0x989680 ;  /* 0x009896800000895d */ /* 0x002fea0003900000 */
[----:B------:R-:W1:Y:S02]  /*6d50*/  @!P0 SYNCS.PHASECHK.TRANS64 P0, [R6+URZ], R5 ;  /* 0x00000005060085a7 */ /* 0x000e64000800007f */
[----:B-1----:R-:W-:Y:S05]  /*6d60*/  @!P0 BRA `(.L_x_125) ;  /* 0xfffffffc00f08947 */ /* 0x002fea000383ffff */
[----:B------:R-:W-:Y:S05]  /*6d70*/  BRA `(.L_x_162) ;  /* 0xfffffff000047947 */ /* 0x000fea000383ffff */
.L_x_126:
[----:B0-----:R0:W1:Y:S02]  /*6d80*/  SYNCS.PHASECHK.TRANS64.TRYWAIT P0, [R9+URZ], R4 ;  /* 0x00000004090075a7 */ /* 0x001064000800017f */
[----:B-1----:R-:W-:Y:S05]  /*6d90*/  @!P0 NANOSLEEP.SYNCS 0x989680 ;  /* 0x009896800000895d */ /* 0x002fea0003900000 */
[----:B------:R-:W1:Y:S02]  /*6da0*/  @!P0 SYNCS.PHASECHK.TRANS64 P0, [R9+URZ], R4 ;  /* 0x00000004090085a7 */ /* 0x000e64000800007f */
[----:B-1----:R-:W-:Y:S05]  /*6db0*/  @!P0 BRA `(.L_x_126) ;  /* 0xfffffffc00f08947 */ /* 0x002fea000383ffff */
[----:B------:R-:W-:Y:S05]  /*6dc0*/  BRA `(.L_x_163) ;  /* 0xfffffff000147947 */ /* 0x000fea000383ffff */
.L_x_127:
[----:B0-----:R0:W1:Y:S02]  /*6dd0*/  SYNCS.PHASECHK.TRANS64.TRYWAIT P0, [R6+URZ], R5 ;  /* 0x00000005060075a7 */ /* 0x001064000800017f */
[----:B-1----:R-:W-:Y:S05]  /*6de0*/  @!P0 NANOSLEEP.SYNCS 0x989680 ;  /* 0x009896800000895d */ /* 0x002fea0003900000 */
[----:B------:R-:W1:Y:S02]  /*6df0*/  @!P0 SYNCS.PHASECHK.TRANS64 P0, [R6+URZ], R5 ;  /* 0x00000005060085a7 */ /* 0x000e64000800007f */
[----:B-1----:R-:W-:Y:S05]  /*6e00*/  @!P0 BRA `(.L_x_127) ;  /* 0xfffffffc00f08947 */ /* 0x002fea000383ffff */
[----:B------:R-:W-:Y:S05]  /*6e10*/  BRA `(.L_x_164) ;  /* 0xfffffff000247947 */ /* 0x000fea000383ffff */
.L_x_128:
[----:B0-----:R0:W1:Y:S02]  /*6e20*/  SYNCS.PHASECHK.TRANS64.TRYWAIT P0, [R9+URZ], R4 ;  /* 0x00000004090075a7 */ /* 0x001064000800017f */
[----:B-1----:R-:W-:Y:S05]  /*6e30*/  @!P0 NANOSLEEP.SYNCS 0x989680 ;  /* 0x009896800000895d */ /* 0x002fea0003900000 */
[----:B------:R-:W1:Y:S02]  /*6e40*/  @!P0 SYNCS.PHASECHK.TRANS64 P0, [R9+URZ], R4 ;  /* 0x00000004090085a7 */ /* 0x000e64000800007f */
[----:B-1----:R-:W-:Y:S05]  /*6e50*/  @!P0 BRA `(.L_x_128) ;  /* 0xfffffffc00f08947 */ /* 0x002fea000383ffff */
[----:B------:R-:W-:Y:S05]  /*6e60*/  BRA `(.L_x_165) ;  /* 0xfffffff000347947 */ /* 0x000fea000383ffff */
.L_x_129:
[----:B0-----:R0:W1:Y:S02]  /*6e70*/  SYNCS.PHASECHK.TRANS64.TRYWAIT P0, [R6+URZ], R5 ;  /* 0x00000005060075a7 */ /* 0x001064000800017f */
[----:B-1----:R-:W-:Y:S05]  /*6e80*/  @!P0 NANOSLEEP.SYNCS 0x989680 ;  /* 0x009896800000895d */ /* 0x002fea0003900000 */
[----:B------:R-:W1:Y:S02]  /*6e90*/  @!P0 SYNCS.PHASECHK.TRANS64 P0, [R6+URZ], R5 ;  /* 0x00000005060085a7 */ /* 0x000e64000800007f */
[----:B-1----:R-:W-:Y:S05]  /*6ea0*/  @!P0 BRA `(.L_x_129) ;  /* 0xfffffffc00f08947 */ /* 0x002fea000383ffff */
[----:B------:R-:W-:Y:S05]  /*6eb0*/  BRA `(.L_x_166) ;  /* 0xfffffff000447947 */ /* 0x000fea000383ffff */
.L_x_130:
[----:B0-----:R0:W1:Y:S02]  /*6ec0*/  SYNCS.PHASECHK.TRANS64.TRYWAIT P0, [R9+URZ], R4 ;  /* 0x00000004090075a7 */ /* 0x001064000800017f */
[----:B-1----:R-:W-:Y:S05]  /*6ed0*/  @!P0 NANOSLEEP.SYNCS 0x989680 ;  /* 0x009896800000895d */ /* 0x002fea0003900000 */
[----:B------:R-:W1:Y:S02]  /*6ee0*/  @!P0 SYNCS.PHASECHK.TRANS64 P0, [R9+URZ], R4 ;  /* 0x00000004090085a7 */ /* 0x000e64000800007f */
[----:B-1----:R-:W-:Y:S05]  /*6ef0*/  @!P0 BRA `(.L_x_130) ;  /* 0xfffffffc00f08947 */ /* 0x002fea000383ffff */
[----:B------:R-:W-:Y:S05]  /*6f00*/  BRA `(.L_x_167) ;  /* 0xfffffff000547947 */ /* 0x000fea000383ffff */
.L_x_131:
[----:B0-----:R0:W1:Y:S02]  /*6f10*/  SYNCS.PHASECHK.TRANS64.TRYWAIT P0, [R6+URZ], R5 ;  /* 0x00000005060075a7 */ /* 0x001064000800017f */
[----:B-1----:R-:W-:Y:S05]  /*6f20*/  @!P0 NANOSLEEP.SYNCS 0x989680 ;  /* 0x009896800000895d */ /* 0x002fea0003900000 */
[----:B------:R-:W1:Y:S02]  /*6f30*/  @!P0 SYNCS.PHASECHK.TRANS64 P0, [R6+URZ], R5 ;  /* 0x00000005060085a7 */ /* 0x000e64000800007f */
[----:B-1----:R-:W-:Y:S05]  /*6f40*/  @!P0 BRA `(.L_x_131) ;  /* 0xfffffffc00f08947 */ /* 0x002fea000383ffff */
[----:B------:R-:W-:Y:S05]  /*6f50*/  BRA `(.L_x_168) ;  /* 0xfffffff000647947 */ /* 0x000fea000383ffff */
.L_x_132:
[----:B0-----:R0:W1:Y:S02]  /*6f60*/  SYNCS.PHASECHK.TRANS64.TRYWAIT P0, [R9+URZ], R4 ;  /* 0x00000004090075a7 */ /* 0x001064000800017f */
[----:B-1----:R-:W-:Y:S05]  /*6f70*/  @!P0 NANOSLEEP.SYNCS 0x989680 ;  /* 0x009896800000895d */ /* 0x002fea0003900000 */
[----:B------:R-:W1:Y:S02]  /*6f80*/  @!P0 SYNCS.PHASECHK.TRANS64 P0, [R9+URZ], R4 ;  /* 0x00000004090085a7 */ /* 0x000e64000800007f */
[----:B-1----:R-:W-:Y:S05]  /*6f90*/  @!P0 BRA `(.L_x_132) ;  /* 0xfffffffc00f08947 */ /* 0x002fea000383ffff */
[----:B------:R-:W-:Y:S05]  /*6fa0*/  BRA `(.L_x_169) ;  /* 0xfffffff000747947 */ /* 0x000fea000383ffff */
.L_x_133:
[----:B0-----:R0:W1:Y:S02]  /*6fb0*/  SYNCS.PHASECHK.TRANS64.TRYWAIT P0, [R6+URZ], R5 ;  /* 0x00000005060075a7 */ /* 0x001064000800017f */
[----:B-1----:R-:W-:Y:S05]  /*6fc0*/  @!P0 NANOSLEEP.SYNCS 0x989680 ;  /* 0x009896800000895d */ /* 0x002fea0003900000 */
[----:B------:R-:W1:Y:S02]  /*6fd0*/  @!P0 SYNCS.PHASECHK.TRANS64 P0, [R6+URZ], R5 ;  /* 0x00000005060085a7 */ /* 0x000e64000800007f */
[----:B-1----:R-:W-:Y:S05]  /*6fe0*/  @!P0 BRA `(.L_x_133) ;  /* 0xfffffffc00f08947 */ /* 0x002fea000383ffff */
[----:B------:R-:W-:Y:S05]  /*6ff0*/  BRA `(.L_x_170) ;  /* 0xfffffff000847947 */ /* 0x000fea000383ffff */
.L_x_134:
[----:B0-----:R0:W1:Y:S02]  /*7000*/  SYNCS.PHASECHK.TRANS64.TRYWAIT P0, [R9+URZ], R4 ;  /* 0x00000004090075a7 */ /* 0x001064000800017f */
[----:B-1----:R-:W-:Y:S05]  /*7010*/  @!P0 NANOSLEEP.SYNCS 0x989680 ;  /* 0x009896800000895d */ /* 0x002fea0003900000 */
[----:B------:R-:W1:Y:S02]  /*7020*/  @!P0 SYNCS.PHASECHK.TRANS64 P0, [R9+URZ], R4 ;  /* 0x00000004090085a7 */ /* 0x000e64000800007f */
[----:B-1----:R-:W-:Y:S05]  /*7030*/  @!P0 BRA `(.L_x_134) ;  /* 0xfffffffc00f08947 */ /* 0x002fea000383ffff */
[----:B------:R-:W-:Y:S05]  /*7040*/  BRA `(.L_x_171) ;  /* 0xfffffff000947947 */ /* 0x000fea000383ffff */
.L_x_135:
[----:B0-----:R0:W1:Y:S02]  /*7050*/  SYNCS.PHASECHK.TRANS64.TRYWAIT P0, [R6+URZ], R5 ;  /* 0x00000005060075a7 */ /* 0x001064000800017f */
[----:B-1----:R-:W-:Y:S05]  /*7060*/  @!P0 NANOSLEEP.SYNCS 0x989680 ;  /* 0x009896800000895d */ /* 0x002fea0003900000 */
[----:B------:R-:W1:Y:S02]  /*7070*/  @!P0 SYNCS.PHASECHK.TRANS64 P0, [R6+URZ], R5 ;  /* 0x00000005060085a7 */ /* 0x000e64000800007f */
[----:B-1----:R-:W-:Y:S05]  /*7080*/  @!P0 BRA `(.L_x_135) ;  /* 0xfffffffc00f08947 */ /* 0x002fea000383ffff */
[----:B------:R-:W-:Y:S05]  /*7090*/  BRA `(.L_x_172) ;  /* 0xfffffff000a47947 */ /* 0x000fea000383ffff */
.L_x_136:
[----:B0-----:R0:W1:Y:S02]  /*70a0*/  SYNCS.PHASECHK.TRANS64.TRYWAIT P0, [R9+URZ], R4 ;  /* 0x00000004090075a7 */ /* 0x001064000800017f */
[----:B-1----:R-:W-:Y:S05]  /*70b0*/  @!P0 NANOSLEEP.SYNCS 0x989680 ;  /* 0x009896800000895d */ /* 0x002fea0003900000 */
[----:B------:R-:W1:Y:S02]  /*70c0*/  @!P0 SYNCS.PHASECHK.TRANS64 P0, [R9+URZ], R4 ;  /* 0x00000004090085a7 */ /* 0x000e64000800007f */
[----:B-1----:R-:W-:Y:S05]  /*70d0*/  @!P0 BRA `(.L_x_136) ;  /* 0xfffffffc00f08947 */ /* 0x002fea000383ffff */
[----:B------:R-:W-:Y:S05]  /*70e0*/  BRA `(.L_x_173) ;  /* 0xfffffff000b47947 */ /* 0x000fea000383ffff */
.L_x_137:
[----:B0-----:R0:W1:Y:S02]  /*70f0*/  SYNCS.PHASECHK.TRANS64.TRYWAIT P0, [R6+URZ], R5 ;  /* 0x00000005060075a7 */ /* 0x001064000800017f */
[----:B-1----:R-:W-:Y:S05]  /*7100*/  @!P0 NANOSLEEP.SYNCS 0x989680 ;  /* 0x009896800000895d */ /* 0x002fea0003900000 */
[----:B------:R-:W1:Y:S02]  /*7110*/  @!P0 SYNCS.PHASECHK.TRANS64 P0, [R6+URZ], R5 ;  /* 0x00000005060085a7 */ /* 0x000e64000800007f */
[----:B-1----:R-:W-:Y:S05]  /*7120*/  @!P0 BRA `(.L_x_137) ;  /* 0xfffffffc00f08947 */ /* 0x002fea000383ffff */
[----:B------:R-:W-:Y:S05]  /*7130*/  BRA `(.L_x_174) ;  /* 0xfffffff000c47947 */ /* 0x000fea000383ffff */
.L_x_138:
[----:B0-----:R0:W1:Y:S02]  /*7140*/  SYNCS.PHASECHK.TRANS64.TRYWAIT P0, [R9+URZ], R4 ;  /* 0x00000004090075a7 */ /* 0x001064000800017f */
[----:B-1----:R-:W-:Y:S05]  /*7150*/  @!P0 NANOSLEEP.SYNCS 0x989680 ;  /* 0x009896800000895d */ /* 0x002fea0003900000 */
[----:B------:R-:W1:Y:S02]  /*7160*/  @!P0 SYNCS.PHASECHK.TRANS64 P0, [R9+URZ], R4 ;  /* 0x00000004090085a7 */ /* 0x000e64000800007f */
[----:B-1----:R-:W-:Y:S05]  /*7170*/  @!P0 BRA `(.L_x_138) ;  /* 0xfffffffc00f08947 */ /* 0x002fea000383ffff */
[----:B------:R-:W-:Y:S05]  /*7180*/  BRA `(.L_x_175) ;  /* 0xfffffff000d47947 */ /* 0x000fea000383ffff */
.L_x_139:
[----:B0-----:R0:W1:Y:S02]  /*7190*/  SYNCS.PHASECHK.TRANS64.TRYWAIT P0, [R6+URZ], R5 ;  /* 0x00000005060075a7 */ /* 0x001064000800017f */
[----:B-1----:R-:W-:Y:S05]  /*71a0*/  @!P0 NANOSLEEP.SYNCS 0x989680 ;  /* 0x009896800000895d */ /* 0x002fea0003900000 */
[----:B------:R-:W1:Y:S02]  /*71b0*/  @!P0 SYNCS.PHASECHK.TRANS64 P0, [R6+URZ], R5 ;  /* 0x00000005060085a7 */ /* 0x000e64000800007f */
[----:B-1----:R-:W-:Y:S05]  /*71c0*/  @!P0 BRA `(.L_x_139) ;  /* 0xfffffffc00f08947 */ /* 0x002fea000383ffff */
[----:B------:R-:W-:Y:S05]  /*71d0*/  BRA `(.L_x_176) ;  /* 0xfffffff000e47947 */ /* 0x000fea000383ffff */
.L_x_140:
[----:B0-----:R0:W1:Y:S02]  /*71e0*/  SYNCS.PHASECHK.TRANS64.TRYWAIT P0, [R9+URZ], R4 ;  /* 0x00000004090075a7 */ /* 0x001064000800017f */
[----:B-1----:R-:W-:Y:S05]  /*71f0*/  @!P0 NANOSLEEP.SYNCS 0x989680 ;  /* 0x009896800000895d */ /* 0x002fea0003900000 */
[----:B------:R-:W1:Y:S02]  /*7200*/  @!P0 SYNCS.PHASECHK.TRANS64 P0, [R9+URZ], R4 ;  /* 0x00000004090085a7 */ /* 0x000e64000800007f */
[----:B-1----:R-:W-:Y:S05]  /*7210*/  @!P0 BRA `(.L_x_140) ;  /* 0xfffffffc00f08947 */ /* 0x002fea000383ffff */
[----:B------:R-:W-:Y:S05]  /*7220*/  BRA `(.L_x_177) ;  /* 0xfffffff000f47947 */ /* 0x000fea000383ffff */
.L_x_141:
[----:B0-----:R0:W1:Y:S02]  /*7230*/  SYNCS.PHASECHK.TRANS64.TRYWAIT P0, [R6+URZ], R5 ;  /* 0x00000005060075a7 */ /* 0x001064000800017f */
[----:B-1----:R-:W-:Y:S05]  /*7240*/  @!P0 NANOSLEEP.SYNCS 0x989680 ;  /* 0x009896800000895d */ /* 0x002fea0003900000 */
[----:B------:R-:W1:Y:S02]  /*7250*/  @!P0 SYNCS.PHASECHK.TRANS64 P0, [R6+URZ], R5 ;  /* 0x00000005060085a7 */ /* 0x000e64000800007f */
[----:B-1----:R-:W-:Y:S05]  /*7260*/  @!P0 BRA `(.L_x_141) ;  /* 0xfffffffc00f08947 */ /* 0x002fea000383ffff */
[----:B------:R-:W-:Y:S05]  /*7270*/  BRA `(.L_x_178) ;  /* 0xfffffff400047947 */ /* 0x000fea000383ffff */
.L_x_142:
[----:B0-----:R0:W1:Y:S02]  /*7280*/  SYNCS.PHASECHK.TRANS64.TRYWAIT P0, [R9+URZ], R4 ;  /* 0x00000004090075a7 */ /* 0x001064000800017f */
[----:B-1----:R-:W-:Y:S05]  /*7290*/  @!P0 NANOSLEEP.SYNCS 0x989680 ;  /* 0x009896800000895d */ /* 0x002fea0003900000 */
[----:B------:R-:W1:Y:S02]  /*72a0*/  @!P0 SYNCS.PHASECHK.TRANS64 P0, [R9+URZ], R4 ;  /* 0x00000004090085a7 */ /* 0x000e64000800007f */
[----:B-1----:R-:W-:Y:S05]  /*72b0*/  @!P0 BRA `(.L_x_142) ;  /* 0xfffffffc00f08947 */ /* 0x002fea000383ffff */
[----:B------:R-:W-:Y:S05]  /*72c0*/  BRA `(.L_x_179) ;  /* 0xfffffff400147947 */ /* 0x000fea000383ffff */
.L_x_143:
[----:B-1----:R1:W2:Y:S02]  /*72d0*/  SYNCS.PHASECHK.TRANS64.TRYWAIT P0, [R6+URZ], R5 ;  /* 0x00000005060075a7 */ /* 0x0022a4000800017f */
[----:B--2---:R-:W-:Y:S05]  /*72e0*/  @!P0 NANOSLEEP.SYNCS 0x989680 ;  /* 0x009896800000895d */ /* 0x004fea0003900000 */
[----:B------:R-:W2:Y:S02]  /*72f0*/  @!P0 SYNCS.PHASECHK.TRANS64 P0, [R6+URZ], R5 ;  /* 0x00000005060085a7 */ /* 0x000ea4000800007f */
[----:B--2---:R-:W-:Y:S05]  /*7300*/  @!P0 BRA `(.L_x_143) ;  /* 0xfffffffc00f08947 */ /* 0x004fea000383ffff */
[----:B------:R-:W-:Y:S05]  /*7310*/  BRA `(.L_x_180) ;  /* 0xfffffff4001c7947 */ /* 0x000fea000383ffff */
.L_x_181:
[----:B------:R-:W-:-:S00]  /*7320*/  BRA `(.L_x_181) ;  /* 0xfffffffc00fc7947 */ /* 0x000fc0000383ffff */
[----:B------:R-:W-:-:S00]  /*7330*/  NOP ;  /* 0x0000000000007918 */ /* 0x000fc00000000000 */
        /* <DEDUP_REMOVED lines=12> */
.L_x_182:


//--------------------- .nv.global.init           --------------------------
	.section	.nv.global.init,"aw",@progbits
.nv.global.init:
	.type		$str$22,@object
	.size		$str$22,($str$23 - $str$22)
$str$22:
        /*0000*/ 	.byte	0x6b, 0x5f, 0x74, 0x69, 0x6c, 0x65, 0x5f, 0x63, 0x6f, 0x75, 0x6e, 0x74, 0x20, 0x3e, 0x3d, 0x20
        /*0010*/ 	.byte	0x31, 0x00
	.type		$str$23,@object
	.size		$str$23,(__unnamed_1 - $str$23)
$str$23:
        /*0012*/ 	.byte	0x2f, 0x74, 0x6d, 0x70, 0x2f, 0x63, 0x75, 0x74, 0x6c, 0x61, 0x73, 0x73, 0x5f, 0x73, 0x77, 0x65
        /*0022*/ 	.byte	0x65, 0x70, 0x5f, 0x73, 0x72, 0x63, 0x2f, 0x69, 0x6e, 0x63, 0x6c, 0x75, 0x64, 0x65, 0x2f, 0x63
        /*0032*/ 	.byte	0x75, 0x74, 0x6c, 0x61, 0x73, 0x73, 0x2f, 0x67, 0x65, 0x6d, 0x6d, 0x2f, 0x63, 0x6f, 0x6c, 0x6c
        /*0042*/ 	.byte	0x65, 0x63, 0x74, 0x69, 0x76, 0x65, 0x2f, 0x73, 0x6d, 0x39, 0x30, 0x5f, 0x6d, 0x6d, 0x61, 0x5f
        /*0052*/ 	.byte	0x74, 0x6d, 0x61, 0x5f, 0x67, 0x6d, 0x6d, 0x61, 0x5f, 0x73, 0x73, 0x5f, 0x77, 0x61, 0x72, 0x70
        /*0062*/ 	.byte	0x73, 0x70, 0x65, 0x63, 0x69, 0x61, 0x6c, 0x69, 0x7a, 0x65, 0x64, 0x2e, 0x68, 0x70, 0x70, 0x00
	.type		__unnamed_1,@object
	.size		__unnamed_1,(.L_0 - __unnamed_1)
__unnamed_1:
        /*0072*/ 	.byte	0x76, 0x6f, 0x69, 0x64, 0x20, 0x63, 0x75, 0x74, 0x6c, 0x61, 0x73, 0x73, 0x3a, 0x3a, 0x67, 0x65
        /* <DEDUP_REMOVED lines=180> */
.L_0:


//--------------------- .nv.shared._ZN7cutlass13device_kernelINS_4gemm6kernel13GemmUniversalIN4cute5tupleIJiiiiEEENS1_10collective13CollectiveMmaINS1_34MainloopSm90TmaGmmaWarpSpecializedILi28ENS5_IJNS4_1CILi1EEESB_SB_EEENS1_32KernelTmaWarpSpecializedPingpongEEENS5_IJNSA_ILi64EEESF_NSA_ILi32EEEEEENS_10bfloat16_tENS5_IJSB_llEEESI_NS5_IJlSB_lEEENS4_8TiledMMAINS4_8MMA_AtomIJNS4_4SM904GMMA27MMA_64x64x16_F32BF16BF16_SSILNSO_5MajorE1ELSQ_0ELNSO_7ScaleInE1ELSR_1EEEEEENS4_6LayoutISC_NS5_IJNSA_ILi0EEESV_SV_EEEEENS5_IJNS4_10UnderscoreESY_SY_EEEEENS4_13SM90_TMA_LOADENS4_14ComposedLayoutINS4_7SwizzleILi3ELi4ELi3EEENS4_18smem_ptr_flag_bitsILi16EEENSU_INS5_IJSF_NSA_ILi8EEEEEENS5_IJSB_SF_EEEEEEEvNS4_8identityES11_NS12_INS13_ILi2ELi4ELi3EEES16_NSU_INS5_IJS17_SG_EEENS5_IJSG_SB_EEEEEEEvS1C_EENS_8epilogue10collective6detail29Sm90TmaWarpSpecializedAdapterINS1K_15DefaultEpilogueISI_SK_SK_NS1J_6thread17LinearCombinationISI_Li1EffLNS1O_9ScaleType4KindE0ELNS_15FloatRoundStyleE2ESI_EENS1_15EpilogueDefaultEEEEEvvEEEEvNT_6ParamsE --------------------------
	.section	.nv.shared._ZN7cutlass13device_kernelINS_4gemm6kernel13GemmUniversalIN4cute5tupleIJiiiiEEENS1_10collective13CollectiveMmaINS1_34MainloopSm90TmaGmmaWarpSpecializedILi28ENS5_IJNS4_1CILi1EEESB_SB_EEENS1_32KernelTmaWarpSpecializedPingpongEEENS5_IJNSA_ILi64EEESF_NSA_ILi32EEEEEENS_10bfloat16_tENS5_IJSB_llEEESI_NS5_IJlSB_lEEENS4_8TiledMMAINS4_8MMA_AtomIJNS4_4SM904GMMA27MMA_64x64x16_F32BF16BF16_SSILNSO_5MajorE1ELSQ_0ELNSO_7ScaleInE1ELSR_1EEEEEENS4_6LayoutISC_NS5_IJNSA_ILi0EEESV_SV_EEEEENS5_IJNS4_10UnderscoreESY_SY_EEEEENS4_13SM90_TMA_LOADENS4_14ComposedLayoutINS4_7SwizzleILi3ELi4ELi3EEENS4_18smem_ptr_flag_bitsILi16EEENSU_INS5_IJSF_NSA_ILi8EEEEEENS5_IJSB_SF_EEEEEEEvNS4_8identityES11_NS12_INS13_ILi2ELi4ELi3EEES16_NSU_INS5_IJS17_SG_EEENS5_IJSG_SB_EEEEEEEvS1C_EENS_8epilogue10collective6detail29Sm90TmaWarpSpecializedAdapterINS1K_15DefaultEpilogueISI_SK_SK_NS1J_6thread17LinearCombinationISI_Li1EffLNS1O_9ScaleType4KindE0ELNS_15FloatRoundStyleE2ESI_EENS1_15EpilogueDefaultEEEEEvvEEEEvNT_6ParamsE,"aw",@nobits
	.sectionflags	@""
	.align	16
	.zero		1024


//--------------------- .nv.shared.reserved.0     --------------------------
	.section	.nv.shared.reserved.0,"aw",@nobits
	.weak		__nv_reservedSMEM_offset_0_alias
	.size		__nv_reservedSMEM_offset_0_alias, 0, 0
	.other		__nv_reservedSMEM_offset_0_alias,@"STO_CUDA_RESERVED_SHARED STV_DEFAULT"
__nv_reservedSMEM_offset_0_alias:
	.zero		0


//--------------------- .nv.global                --------------------------
	.section	.nv.global,"aw",@nobits
.nv.global:
	.type		_ZN40_INTERNAL_7ae2e845_4_k_cu_1db0dc8c_161134cute1_E,@object
	.size		_ZN40_INTERNAL_7ae2e845_4_k_cu_1db0dc8c_161134cute1_E,(_ZN40_INTERNAL_7ae2e845_4_k_cu_1db0dc8c_161134cuda3std3__45__cpo6cbeginE - _ZN40_INTERNAL_7ae2e845_4_k_cu_1db0dc8c_161134cute1_E)
_ZN40_INTERNAL_7ae2e845_4_k_cu_1db0dc8c_161134cute1_E:
	.zero		1
	.type		_ZN40_INTERNAL_7ae2e845_4_k_cu_1db0dc8c_161134cuda3std3__45__cpo6cbeginE,@object
	.size		_ZN40_INTERNAL_7ae2e845_4_k_cu_1db0dc8c_161134cuda3std3__45__cpo6cbeginE,(_ZN40_INTERNAL_7ae2e845_4_k_cu_1db0dc8c_161134cuda3std3__48in_placeE - _ZN40_INTERNAL_7ae2e845_4_k_cu_1db0dc8c_161134cuda3std3__45__cpo6cbeginE)
_ZN40_INTERNAL_7ae2e845_4_k_cu_1db0dc8c_161134cuda3std3__45__cpo6cbeginE:
	.zero		1
	.type		_ZN40_INTERNAL_7ae2e845_4_k_cu_1db0dc8c_161134cuda3std3__48in_placeE,@object
	.size		_ZN40_INTERNAL_7ae2e845_4_k_cu_1db0dc8c_161134cuda3std3__48in_placeE,(_ZN40_INTERNAL_7ae2e845_4_k_cu_1db0dc8c_161134cuda3std6ranges3__45__cpo9iter_moveE - _ZN40_INTERNAL_7ae2e845_4_k_cu_1db0dc8c_161134cuda3std3__48in_placeE)
_ZN40_INTERNAL_7ae2e845_4_k_cu_1db0dc8c_161134cuda3std3__48in_placeE:
	.zero		1
	.type		_ZN40_INTERNAL_7ae2e845_4_k_cu_1db0dc8c_161134cuda3std6ranges3__45__cpo9iter_moveE,@object
	.size		_ZN40_INTERNAL_7ae2e845_4_k_cu_1db0dc8c_161134cuda3std6ranges3__45__cpo9iter_moveE,(_ZN40_INTERNAL_7ae2e845_4_k_cu_1db0dc8c_161134cuda3std3__45__cpo5beginE - _ZN40_INTERNAL_7ae2e845_4_k_cu_1db0dc8c_161134cuda3std6ranges3__45__cpo9iter_moveE)
_ZN40_INTERNAL_7ae2e845_4_k_cu_1db0dc8c_161134cuda3std6ranges3__45__cpo9iter_moveE:
	.zero		1
	.type		_ZN40_INTERNAL_7ae2e845_4_k_cu_1db0dc8c_161134cuda3std3__45__cpo5beginE,@object
	.size		_ZN40_INTERNAL_7ae2e845_4_k_cu_1db0dc8c_161134cuda3std3__45__cpo5beginE,(_ZN40_INTERNAL_7ae2e845_4_k_cu_1db0dc8c_161134cuda3std3__442_GLOBAL__N__7ae2e845_4_k_cu_1db0dc8c_161136ignoreE - _ZN40_INTERNAL_7ae2e845_4_k_cu_1db0dc8c_161134cuda3std3__45__cpo5beginE)
_ZN40_INTERNAL_7ae2e845_4_k_cu_1db0dc8c_161134cuda3std3__45__cpo5beginE:
	.zero		1
	.type		_ZN40_INTERNAL_7ae2e845_4_k_cu_1db0dc8c_161134cuda3std3__442_GLOBAL__N__7ae2e845_4_k_cu_1db0dc8c_161136ignoreE,@object
	.size		_ZN40_INTERNAL_7ae2e845_4_k_cu_1db0dc8c_161134cuda3std3__442_GLOBAL__N__7ae2e845_4_k_cu_1db0dc8c_161136ignoreE,(_ZN40_INTERNAL_7ae2e845_4_k_cu_1db0dc8c_161134cute7productE - _ZN40_INTERNAL_7ae2e845_4_k_cu_1db0dc8c_161134cuda3std3__442_GLOBAL__N__7ae2e845_4_k_cu_1db0dc8c_161136ignoreE)
_ZN40_INTERNAL_7ae2e845_4_k_cu_1db0dc8c_161134cuda3std3__442_GLOBAL__N__7ae2e845_4_k_cu_1db0dc8c_161136ignoreE:
	.zero		1
	.type		_ZN40_INTERNAL_7ae2e845_4_k_cu_1db0dc8c_161134cute7productE,@object
	.size		_ZN40_INTERNAL_7ae2e845_4_k_cu_1db0dc8c_161134cute7productE,(_ZN40_INTERNAL_7ae2e845_4_k_cu_1db0dc8c_161134cuda3std3__45__cpo3endE - _ZN40_INTERNAL_7ae2e845_4_k_cu_1db0dc8c_161134cute7productE)
_ZN40_INTERNAL_7ae2e845_4_k_cu_1db0dc8c_161134cute7productE:
	.zero		1
	.type		_ZN40_INTERNAL_7ae2e845_4_k_cu_1db0dc8c_161134cuda3std3__45__cpo3endE,@object
	.size		_ZN40_INTERNAL_7ae2e845_4_k_cu_1db0dc8c_161134cuda3std3__45__cpo3endE,(_ZN40_INTERNAL_7ae2e845_4_k_cu_1db0dc8c_161134cuda3std3__419piecewise_constructE - _ZN40_INTERNAL_7ae2e845_4_k_cu_1db0dc8c_161134cuda3std3__45__cpo3endE)
_ZN40_INTERNAL_7ae2e845_4_k_cu_1db0dc8c_161134cuda3std3__45__cpo3endE:
	.zero		1
	.type		_ZN40_INTERNAL_7ae2e845_4_k_cu_1db0dc8c_161134cuda3std3__419piecewise_constructE,@object
	.size		_ZN40_INTERNAL_7ae2e845_4_k_cu_1db0dc8c_161134cuda3std3__419piecewise_constructE,(_ZN40_INTERNAL_7ae2e845_4_k_cu_1db0dc8c_161134cuda3std3__45__cpo4cendE - _ZN40_INTERNAL_7ae2e845_4_k_cu_1db0dc8c_161134cuda3std3__419piecewise_constructE)
_ZN40_INTERNAL_7ae2e845_4_k_cu_1db0dc8c_161134cuda3std3__419piecewise_constructE:
	.zero		1
	.type		_ZN40_INTERNAL_7ae2e845_4_k_cu_1db0dc8c_161134cuda3std3__45__cpo4cendE,@object
	.size		_ZN40_INTERNAL_7ae2e845_4_k_cu_1db0dc8c_161134cuda3std3__45__cpo4cendE,(_ZN40_INTERNAL_7ae2e845_4_k_cu_1db0dc8c_161134cuda3std6ranges3__45__cpo4swapE - _ZN40_INTERNAL_7ae2e845_4_k_cu_1db0dc8c_161134cuda3std3__45__cpo4cendE)
_ZN40_INTERNAL_7ae2e845_4_k_cu_1db0dc8c_161134cuda3std3__45__cpo4cendE:
	.zero		1
	.type		_ZN40_INTERNAL_7ae2e845_4_k_cu_1db0dc8c_161134cuda3std6ranges3__45__cpo4swapE,@object
	.size		_ZN40_INTERNAL_7ae2e845_4_k_cu_1db0dc8c_161134cuda3std6ranges3__45__cpo4swapE,(.L_8 - _ZN40_INTERNAL_7ae2e845_4_k_cu_1db0dc8c_161134cuda3std6ranges3__45__cpo4swapE)
_ZN40_INTERNAL_7ae2e845_4_k_cu_1db0dc8c_161134cuda3std6ranges3__45__cpo4swapE:
	.zero		1
.L_8:


//--------------------- .nv.constant0._ZN7cutlass13device_kernelINS_4gemm6kernel13GemmUniversalIN4cute5tupleIJiiiiEEENS1_10collective13CollectiveMmaINS1_34MainloopSm90TmaGmmaWarpSpecializedILi28ENS5_IJNS4_1CILi1EEESB_SB_EEENS1_32KernelTmaWarpSpecializedPingpongEEENS5_IJNSA_ILi64EEESF_NSA_ILi32EEEEEENS_10bfloat16_tENS5_IJSB_llEEESI_NS5_IJlSB_lEEENS4_8TiledMMAINS4_8MMA_AtomIJNS4_4SM904GMMA27MMA_64x64x16_F32BF16BF16_SSILNSO_5MajorE1ELSQ_0ELNSO_7ScaleInE1ELSR_1EEEEEENS4_6LayoutISC_NS5_IJNSA_ILi0EEESV_SV_EEEEENS5_IJNS4_10UnderscoreESY_SY_EEEEENS4_13SM90_TMA_LOADENS4_14ComposedLayoutINS4_7SwizzleILi3ELi4ELi3EEENS4_18smem_ptr_flag_bitsILi16EEENSU_INS5_IJSF_NSA_ILi8EEEEEENS5_IJSB_SF_EEEEEEEvNS4_8identityES11_NS12_INS13_ILi2ELi4ELi3EEES16_NSU_INS5_IJS17_SG_EEENS5_IJSG_SB_EEEEEEEvS1C_EENS_8epilogue10collective6detail29Sm90TmaWarpSpecializedAdapterINS1K_15DefaultEpilogueISI_SK_SK_NS1J_6thread17LinearCombinationISI_Li1EffLNS1O_9ScaleType4KindE0ELNS_15FloatRoundStyleE2ESI_EENS1_15EpilogueDefaultEEEEEvvEEEEvNT_6ParamsE --------------------------
	.section	.nv.constant0._ZN7cutlass13device_kernelINS_4gemm6kernel13GemmUniversalIN4cute5tupleIJiiiiEEENS1_10collective13CollectiveMmaINS1_34MainloopSm90TmaGmmaWarpSpecializedILi28ENS5_IJNS4_1CILi1EEESB_SB_EEENS1_32KernelTmaWarpSpecializedPingpongEEENS5_IJNSA_ILi64EEESF_NSA_ILi32EEEEEENS_10bfloat16_tENS5_IJSB_llEEESI_NS5_IJlSB_lEEENS4_8TiledMMAINS4_8MMA_AtomIJNS4_4SM904GMMA27MMA_64x64x16_F32BF16BF16_SSILNSO_5MajorE1ELSQ_0ELNSO_7ScaleInE1ELSR_1EEEEEENS4_6LayoutISC_NS5_IJNSA_ILi0EEESV_SV_EEEEENS5_IJNS4_10UnderscoreESY_SY_EEEEENS4_13SM90_TMA_LOADENS4_14ComposedLayoutINS4_7SwizzleILi3ELi4ELi3EEENS4_18smem_ptr_flag_bitsILi16EEENSU_INS5_IJSF_NSA_ILi8EEEEEENS5_IJSB_SF_EEEEEEEvNS4_8identityES11_NS12_INS13_ILi2ELi4ELi3EEES16_NSU_INS5_IJS17_SG_EEENS5_IJSG_SB_EEEEEEEvS1C_EENS_8epilogue10collective6detail29Sm90TmaWarpSpecializedAdapterINS1K_15DefaultEpilogueISI_SK_SK_NS1J_6thread17LinearCombinationISI_Li1EffLNS1O_9ScaleType4KindE0ELNS_15FloatRoundStyleE2ESI_EENS1_15EpilogueDefaultEEEEEvvEEEEvNT_6ParamsE,"a",@progbits
	.sectionflags	@""
	.align	4
.nv.constant0._ZN7cutlass13device_kernelINS_4gemm6kernel13GemmUniversalIN4cute5tupleIJiiiiEEENS1_10collective13CollectiveMmaINS1_34MainloopSm90TmaGmmaWarpSpecializedILi28ENS5_IJNS4_1CILi1EEESB_SB_EEENS1_32KernelTmaWarpSpecializedPingpongEEENS5_IJNSA_ILi64EEESF_NSA_ILi32EEEEEENS_10bfloat16_tENS5_IJSB_llEEESI_NS5_IJlSB_lEEENS4_8TiledMMAINS4_8MMA_AtomIJNS4_4SM904GMMA27MMA_64x64x16_F32BF16BF16_SSILNSO_5MajorE1ELSQ_0ELNSO_7ScaleInE1ELSR_1EEEEEENS4_6LayoutISC_NS5_IJNSA_ILi0EEESV_SV_EEEEENS5_IJNS4_10UnderscoreESY_SY_EEEEENS4_13SM90_TMA_LOADENS4_14ComposedLayoutINS4_7SwizzleILi3ELi4ELi3EEENS4_18smem_ptr_flag_bitsILi16EEENSU_INS5_IJSF_NSA_ILi8EEEEEENS5_IJSB_SF_EEEEEEEvNS4_8identityES11_NS12_INS13_ILi2ELi4ELi3EEES16_NSU_INS5_IJS17_SG_EEENS5_IJSG_SB_EEEEEEEvS1C_EENS_8epilogue10collective6detail29Sm90TmaWarpSpecializedAdapterINS1K_15DefaultEpilogueISI_SK_SK_NS1J_6thread17LinearCombinationISI_Li1EffLNS1O_9ScaleType4KindE0ELNS_15FloatRoundStyleE2ESI_EENS1_15EpilogueDefaultEEEEEvvEEEEvNT_6ParamsE:
	.zero		1664


//--------------------- SYMBOLS --------------------------

	.type		.nv.reservedSmem.offset0,@object
	.size		.nv.reservedSmem.offset0,0x4
	.type		__assertfail,@function
